//
// Generated by NVIDIA NVVM Compiler
//
// Compiler Build ID: CL-36424714
// Cuda compilation tools, release 13.0, V13.0.88
// Based on NVVM 20.0.0
//

.version 9.0
.target sm_100
.address_size 64

	// .globl	_Z21vectorAddSingleThreadPfS_S_i

.visible .entry _Z21vectorAddSingleThreadPfS_S_i(
	.param .u64 .ptr .align 1 _Z21vectorAddSingleThreadPfS_S_i_param_0,
	.param .u64 .ptr .align 1 _Z21vectorAddSingleThreadPfS_S_i_param_1,
	.param .u64 .ptr .align 1 _Z21vectorAddSingleThreadPfS_S_i_param_2,
	.param .u32 _Z21vectorAddSingleThreadPfS_S_i_param_3
)
{
	.reg .pred 	%p<12>;
	.reg .b32 	%r<26>;
	.reg .b32 	%f<88>;
	.reg .b64 	%rd<40>;

	ld.param.u64 	%rd22, [_Z21vectorAddSingleThreadPfS_S_i_param_0];
	ld.param.u64 	%rd23, [_Z21vectorAddSingleThreadPfS_S_i_param_1];
	ld.param.u64 	%rd24, [_Z21vectorAddSingleThreadPfS_S_i_param_2];
	ld.param.u32 	%r16, [_Z21vectorAddSingleThreadPfS_S_i_param_3];
	cvta.to.global.u64 	%rd1, %rd24;
	cvta.to.global.u64 	%rd2, %rd23;
	cvta.to.global.u64 	%rd3, %rd22;
	mov.u32 	%r17, %tid.x;
	mov.u32 	%r18, %ctaid.x;
	or.b32  	%r19, %r17, %r18;
	setp.ne.s32 	%p1, %r19, 0;
	setp.lt.s32 	%p2, %r16, 1;
	or.pred  	%p3, %p1, %p2;
	@%p3 bra 	$L__BB0_13;
	and.b32  	%r1, %r16, 15;
	setp.lt.u32 	%p4, %r16, 16;
	mov.b32 	%r23, 0;
	@%p4 bra 	$L__BB0_4;
	and.b32  	%r23, %r16, 2147483632;
	neg.s32 	%r21, %r23;
	add.s64 	%rd36, %rd3, 32;
	add.s64 	%rd35, %rd2, 32;
	add.s64 	%rd34, %rd1, 32;
$L__BB0_3:
	.pragma "nounroll";
	ld.global.f32 	%f1, [%rd36+-32];
	ld.global.f32 	%f2, [%rd35+-32];
	add.f32 	%f3, %f1, %f2;
	st.global.f32 	[%rd34+-32], %f3;
	ld.global.f32 	%f4, [%rd36+-28];
	ld.global.f32 	%f5, [%rd35+-28];
	add.f32 	%f6, %f4, %f5;
	st.global.f32 	[%rd34+-28], %f6;
	ld.global.f32 	%f7, [%rd36+-24];
	ld.global.f32 	%f8, [%rd35+-24];
	add.f32 	%f9, %f7, %f8;
	st.global.f32 	[%rd34+-24], %f9;
	ld.global.f32 	%f10, [%rd36+-20];
	ld.global.f32 	%f11, [%rd35+-20];
	add.f32 	%f12, %f10, %f11;
	st.global.f32 	[%rd34+-20], %f12;
	ld.global.f32 	%f13, [%rd36+-16];
	ld.global.f32 	%f14, [%rd35+-16];
	add.f32 	%f15, %f13, %f14;
	st.global.f32 	[%rd34+-16], %f15;
	ld.global.f32 	%f16, [%rd36+-12];
	ld.global.f32 	%f17, [%rd35+-12];
	add.f32 	%f18, %f16, %f17;
	st.global.f32 	[%rd34+-12], %f18;
	ld.global.f32 	%f19, [%rd36+-8];
	ld.global.f32 	%f20, [%rd35+-8];
	add.f32 	%f21, %f19, %f20;
	st.global.f32 	[%rd34+-8], %f21;
	ld.global.f32 	%f22, [%rd36+-4];
	ld.global.f32 	%f23, [%rd35+-4];
	add.f32 	%f24, %f22, %f23;
	st.global.f32 	[%rd34+-4], %f24;
	ld.global.f32 	%f25, [%rd36];
	ld.global.f32 	%f26, [%rd35];
	add.f32 	%f27, %f25, %f26;
	st.global.f32 	[%rd34], %f27;
	ld.global.f32 	%f28, [%rd36+4];
	ld.global.f32 	%f29, [%rd35+4];
	add.f32 	%f30, %f28, %f29;
	st.global.f32 	[%rd34+4], %f30;
	ld.global.f32 	%f31, [%rd36+8];
	ld.global.f32 	%f32, [%rd35+8];
	add.f32 	%f33, %f31, %f32;
	st.global.f32 	[%rd34+8], %f33;
	ld.global.f32 	%f34, [%rd36+12];
	ld.global.f32 	%f35, [%rd35+12];
	add.f32 	%f36, %f34, %f35;
	st.global.f32 	[%rd34+12], %f36;
	ld.global.f32 	%f37, [%rd36+16];
	ld.global.f32 	%f38, [%rd35+16];
	add.f32 	%f39, %f37, %f38;
	st.global.f32 	[%rd34+16], %f39;
	ld.global.f32 	%f40, [%rd36+20];
	ld.global.f32 	%f41, [%rd35+20];
	add.f32 	%f42, %f40, %f41;
	st.global.f32 	[%rd34+20], %f42;
	ld.global.f32 	%f43, [%rd36+24];
	ld.global.f32 	%f44, [%rd35+24];
	add.f32 	%f45, %f43, %f44;
	st.global.f32 	[%rd34+24], %f45;
	ld.global.f32 	%f46, [%rd36+28];
	ld.global.f32 	%f47, [%rd35+28];
	add.f32 	%f48, %f46, %f47;
	st.global.f32 	[%rd34+28], %f48;
	add.s32 	%r21, %r21, 16;
	add.s64 	%rd36, %rd36, 64;
	add.s64 	%rd35, %rd35, 64;
	add.s64 	%rd34, %rd34, 64;
	setp.ne.s32 	%p5, %r21, 0;
	@%p5 bra 	$L__BB0_3;
$L__BB0_4:
	setp.eq.s32 	%p6, %r1, 0;
	@%p6 bra 	$L__BB0_13;
	and.b32  	%r7, %r16, 7;
	setp.lt.u32 	%p7, %r1, 8;
	@%p7 bra 	$L__BB0_7;
	mul.wide.u32 	%rd25, %r23, 4;
	add.s64 	%rd26, %rd3, %rd25;
	ld.global.f32 	%f49, [%rd26];
	add.s64 	%rd27, %rd2, %rd25;
	ld.global.f32 	%f50, [%rd27];
	add.f32 	%f51, %f49, %f50;
	add.s64 	%rd28, %rd1, %rd25;
	st.global.f32 	[%rd28], %f51;
	ld.global.f32 	%f52, [%rd26+4];
	ld.global.f32 	%f53, [%rd27+4];
	add.f32 	%f54, %f52, %f53;
	st.global.f32 	[%rd28+4], %f54;
	ld.global.f32 	%f55, [%rd26+8];
	ld.global.f32 	%f56, [%rd27+8];
	add.f32 	%f57, %f55, %f56;
	st.global.f32 	[%rd28+8], %f57;
	ld.global.f32 	%f58, [%rd26+12];
	ld.global.f32 	%f59, [%rd27+12];
	add.f32 	%f60, %f58, %f59;
	st.global.f32 	[%rd28+12], %f60;
	ld.global.f32 	%f61, [%rd26+16];
	ld.global.f32 	%f62, [%rd27+16];
	add.f32 	%f63, %f61, %f62;
	st.global.f32 	[%rd28+16], %f63;
	ld.global.f32 	%f64, [%rd26+20];
	ld.global.f32 	%f65, [%rd27+20];
	add.f32 	%f66, %f64, %f65;
	st.global.f32 	[%rd28+20], %f66;
	ld.global.f32 	%f67, [%rd26+24];
	ld.global.f32 	%f68, [%rd27+24];
	add.f32 	%f69, %f67, %f68;
	st.global.f32 	[%rd28+24], %f69;
	ld.global.f32 	%f70, [%rd26+28];
	ld.global.f32 	%f71, [%rd27+28];
	add.f32 	%f72, %f70, %f71;
	st.global.f32 	[%rd28+28], %f72;
	add.s32 	%r23, %r23, 8;
$L__BB0_7:
	setp.eq.s32 	%p8, %r7, 0;
	@%p8 bra 	$L__BB0_13;
	and.b32  	%r10, %r16, 3;
	setp.lt.u32 	%p9, %r7, 4;
	@%p9 bra 	$L__BB0_10;
	mul.wide.u32 	%rd29, %r23, 4;
	add.s64 	%rd30, %rd3, %rd29;
	ld.global.f32 	%f73, [%rd30];
	add.s64 	%rd31, %rd2, %rd29;
	ld.global.f32 	%f74, [%rd31];
	add.f32 	%f75, %f73, %f74;
	add.s64 	%rd32, %rd1, %rd29;
	st.global.f32 	[%rd32], %f75;
	ld.global.f32 	%f76, [%rd30+4];
	ld.global.f32 	%f77, [%rd31+4];
	add.f32 	%f78, %f76, %f77;
	st.global.f32 	[%rd32+4], %f78;
	ld.global.f32 	%f79, [%rd30+8];
	ld.global.f32 	%f80, [%rd31+8];
	add.f32 	%f81, %f79, %f80;
	st.global.f32 	[%rd32+8], %f81;
	ld.global.f32 	%f82, [%rd30+12];
	ld.global.f32 	%f83, [%rd31+12];
	add.f32 	%f84, %f82, %f83;
	st.global.f32 	[%rd32+12], %f84;
	add.s32 	%r23, %r23, 4;
$L__BB0_10:
	setp.eq.s32 	%p10, %r10, 0;
	@%p10 bra 	$L__BB0_13;
	mul.wide.u32 	%rd33, %r23, 4;
	add.s64 	%rd39, %rd1, %rd33;
	add.s64 	%rd38, %rd2, %rd33;
	add.s64 	%rd37, %rd3, %rd33;
	neg.s32 	%r25, %r10;
$L__BB0_12:
	.pragma "nounroll";
	ld.global.f32 	%f85, [%rd37];
	ld.global.f32 	%f86, [%rd38];
	add.f32 	%f87, %f85, %f86;
	st.global.f32 	[%rd39], %f87;
	add.s64 	%rd39, %rd39, 4;
	add.s64 	%rd38, %rd38, 4;
	add.s64 	%rd37, %rd37, 4;
	add.s32 	%r25, %r25, 1;
	setp.ne.s32 	%p11, %r25, 0;
	@%p11 bra 	$L__BB0_12;
$L__BB0_13:
	ret;

}
	// .globl	_Z20vectorAddSingleBlockPfS_S_i
.visible .entry _Z20vectorAddSingleBlockPfS_S_i(
	.param .u64 .ptr .align 1 _Z20vectorAddSingleBlockPfS_S_i_param_0,
	.param .u64 .ptr .align 1 _Z20vectorAddSingleBlockPfS_S_i_param_1,
	.param .u64 .ptr .align 1 _Z20vectorAddSingleBlockPfS_S_i_param_2,
	.param .u32 _Z20vectorAddSingleBlockPfS_S_i_param_3
)
{
	.reg .pred 	%p<7>;
	.reg .b32 	%r<27>;
	.reg .b32 	%f<16>;
	.reg .b64 	%rd<31>;

	ld.param.u64 	%rd8, [_Z20vectorAddSingleBlockPfS_S_i_param_0];
	ld.param.u64 	%rd9, [_Z20vectorAddSingleBlockPfS_S_i_param_1];
	ld.param.u64 	%rd10, [_Z20vectorAddSingleBlockPfS_S_i_param_2];
	ld.param.u32 	%r11, [_Z20vectorAddSingleBlockPfS_S_i_param_3];
	cvta.to.global.u64 	%rd1, %rd10;
	cvta.to.global.u64 	%rd2, %rd9;
	cvta.to.global.u64 	%rd3, %rd8;
	mov.u32 	%r26, %tid.x;
	mov.u32 	%r2, %ntid.x;
	setp.ge.s32 	%p1, %r26, %r11;
	@%p1 bra 	$L__BB1_6;
	add.s32 	%r12, %r26, %r2;
	max.u32 	%r13, %r11, %r12;
	setp.lt.u32 	%p2, %r12, %r11;
	selp.u32 	%r14, 1, 0, %p2;
	add.s32 	%r15, %r12, %r14;
	sub.s32 	%r16, %r13, %r15;
	div.u32 	%r17, %r16, %r2;
	add.s32 	%r3, %r17, %r14;
	and.b32  	%r18, %r3, 3;
	setp.eq.s32 	%p3, %r18, 3;
	@%p3 bra 	$L__BB1_4;
	add.s32 	%r19, %r3, 1;
	and.b32  	%r20, %r19, 3;
	mul.wide.u32 	%rd30, %r26, 4;
	mul.wide.u32 	%rd5, %r2, 4;
	neg.s32 	%r24, %r20;
	mad.lo.s32 	%r26, %r2, %r20, %r26;
$L__BB1_3:
	.pragma "nounroll";
	add.s64 	%rd11, %rd3, %rd30;
	ld.global.f32 	%f1, [%rd11];
	add.s64 	%rd12, %rd2, %rd30;
	ld.global.f32 	%f2, [%rd12];
	add.f32 	%f3, %f1, %f2;
	add.s64 	%rd13, %rd1, %rd30;
	st.global.f32 	[%rd13], %f3;
	add.s64 	%rd30, %rd30, %rd5;
	add.s32 	%r24, %r24, 1;
	setp.ne.s32 	%p4, %r24, 0;
	@%p4 bra 	$L__BB1_3;
$L__BB1_4:
	setp.lt.u32 	%p5, %r3, 3;
	@%p5 bra 	$L__BB1_6;
$L__BB1_5:
	mul.wide.u32 	%rd14, %r26, 4;
	add.s64 	%rd15, %rd3, %rd14;
	ld.global.f32 	%f4, [%rd15];
	add.s64 	%rd16, %rd2, %rd14;
	ld.global.f32 	%f5, [%rd16];
	add.f32 	%f6, %f4, %f5;
	add.s64 	%rd17, %rd1, %rd14;
	st.global.f32 	[%rd17], %f6;
	add.s32 	%r21, %r26, %r2;
	mul.wide.u32 	%rd18, %r21, 4;
	add.s64 	%rd19, %rd3, %rd18;
	ld.global.f32 	%f7, [%rd19];
	add.s64 	%rd20, %rd2, %rd18;
	ld.global.f32 	%f8, [%rd20];
	add.f32 	%f9, %f7, %f8;
	add.s64 	%rd21, %rd1, %rd18;
	st.global.f32 	[%rd21], %f9;
	add.s32 	%r22, %r21, %r2;
	mul.wide.u32 	%rd22, %r22, 4;
	add.s64 	%rd23, %rd3, %rd22;
	ld.global.f32 	%f10, [%rd23];
	add.s64 	%rd24, %rd2, %rd22;
	ld.global.f32 	%f11, [%rd24];
	add.f32 	%f12, %f10, %f11;
	add.s64 	%rd25, %rd1, %rd22;
	st.global.f32 	[%rd25], %f12;
	add.s32 	%r23, %r22, %r2;
	mul.wide.u32 	%rd26, %r23, 4;
	add.s64 	%rd27, %rd3, %rd26;
	ld.global.f32 	%f13, [%rd27];
	add.s64 	%rd28, %rd2, %rd26;
	ld.global.f32 	%f14, [%rd28];
	add.f32 	%f15, %f13, %f14;
	add.s64 	%rd29, %rd1, %rd26;
	st.global.f32 	[%rd29], %f15;
	add.s32 	%r26, %r23, %r2;
	setp.lt.s32 	%p6, %r26, %r11;
	@%p6 bra 	$L__BB1_5;
$L__BB1_6:
	ret;

}
	// .globl	_Z23vectorAddMultipleBlocksPfS_S_i
.visible .entry _Z23vectorAddMultipleBlocksPfS_S_i(
	.param .u64 .ptr .align 1 _Z23vectorAddMultipleBlocksPfS_S_i_param_0,
	.param .u64 .ptr .align 1 _Z23vectorAddMultipleBlocksPfS_S_i_param_1,
	.param .u64 .ptr .align 1 _Z23vectorAddMultipleBlocksPfS_S_i_param_2,
	.param .u32 _Z23vectorAddMultipleBlocksPfS_S_i_param_3
)
{
	.reg .pred 	%p<7>;
	.reg .b32 	%r<31>;
	.reg .b32 	%f<16>;
	.reg .b64 	%rd<25>;

	ld.param.u64 	%rd4, [_Z23vectorAddMultipleBlocksPfS_S_i_param_0];
	ld.param.u64 	%rd5, [_Z23vectorAddMultipleBlocksPfS_S_i_param_1];
	ld.param.u64 	%rd6, [_Z23vectorAddMultipleBlocksPfS_S_i_param_2];
	ld.param.u32 	%r12, [_Z23vectorAddMultipleBlocksPfS_S_i_param_3];
	cvta.to.global.u64 	%rd1, %rd6;
	cvta.to.global.u64 	%rd2, %rd5;
	cvta.to.global.u64 	%rd3, %rd4;
	mov.u32 	%r13, %ctaid.x;
	mov.u32 	%r14, %ntid.x;
	mov.u32 	%r15, %tid.x;
	mad.lo.s32 	%r29, %r13, %r14, %r15;
	mov.u32 	%r16, %nctaid.x;
	mul.lo.s32 	%r2, %r14, %r16;
	setp.ge.s32 	%p1, %r29, %r12;
	@%p1 bra 	$L__BB2_7;
	add.s32 	%r17, %r29, %r2;
	max.s32 	%r18, %r12, %r17;
	setp.lt.s32 	%p2, %r17, %r12;
	selp.u32 	%r19, 1, 0, %p2;
	add.s32 	%r20, %r17, %r19;
	sub.s32 	%r21, %r18, %r20;
	div.u32 	%r22, %r21, %r2;
	add.s32 	%r3, %r22, %r19;
	and.b32  	%r23, %r3, 3;
	setp.eq.s32 	%p3, %r23, 3;
	@%p3 bra 	$L__BB2_4;
	add.s32 	%r24, %r3, 1;
	and.b32  	%r25, %r24, 3;
	neg.s32 	%r27, %r25;
$L__BB2_3:
	.pragma "nounroll";
	mul.wide.s32 	%rd7, %r29, 4;
	add.s64 	%rd8, %rd1, %rd7;
	add.s64 	%rd9, %rd2, %rd7;
	add.s64 	%rd10, %rd3, %rd7;
	ld.global.f32 	%f1, [%rd10];
	ld.global.f32 	%f2, [%rd9];
	add.f32 	%f3, %f1, %f2;
	st.global.f32 	[%rd8], %f3;
	add.s32 	%r29, %r29, %r2;
	add.s32 	%r27, %r27, 1;
	setp.ne.s32 	%p4, %r27, 0;
	@%p4 bra 	$L__BB2_3;
$L__BB2_4:
	setp.lt.u32 	%p5, %r3, 3;
	@%p5 bra 	$L__BB2_7;
	mul.wide.s32 	%rd15, %r2, 4;
	shl.b32 	%r26, %r2, 2;
$L__BB2_6:
	mul.wide.s32 	%rd11, %r29, 4;
	add.s64 	%rd12, %rd3, %rd11;
	ld.global.f32 	%f4, [%rd12];
	add.s64 	%rd13, %rd2, %rd11;
	ld.global.f32 	%f5, [%rd13];
	add.f32 	%f6, %f4, %f5;
	add.s64 	%rd14, %rd1, %rd11;
	st.global.f32 	[%rd14], %f6;
	add.s64 	%rd16, %rd12, %rd15;
	ld.global.f32 	%f7, [%rd16];
	add.s64 	%rd17, %rd13, %rd15;
	ld.global.f32 	%f8, [%rd17];
	add.f32 	%f9, %f7, %f8;
	add.s64 	%rd18, %rd14, %rd15;
	st.global.f32 	[%rd18], %f9;
	add.s64 	%rd19, %rd16, %rd15;
	ld.global.f32 	%f10, [%rd19];
	add.s64 	%rd20, %rd17, %rd15;
	ld.global.f32 	%f11, [%rd20];
	add.f32 	%f12, %f10, %f11;
	add.s64 	%rd21, %rd18, %rd15;
	st.global.f32 	[%rd21], %f12;
	add.s64 	%rd22, %rd19, %rd15;
	ld.global.f32 	%f13, [%rd22];
	add.s64 	%rd23, %rd20, %rd15;
	ld.global.f32 	%f14, [%rd23];
	add.f32 	%f15, %f13, %f14;
	add.s64 	%rd24, %rd21, %rd15;
	st.global.f32 	[%rd24], %f15;
	add.s32 	%r29, %r26, %r29;
	setp.lt.s32 	%p6, %r29, %r12;
	@%p6 bra 	$L__BB2_6;
$L__BB2_7:
	ret;

}


// ===== COMPILED SASS (sm_100) =====

	.target	sm_100

	.elftype	@"ET_EXEC"


//--------------------- .note.nv.tkinfo           --------------------------
	.section	.note.nv.tkinfo,"",@"SHT_NOTE"
	.sectionflags	@"SHF_NOTE_NV_TKINFO"
	.tkinfo
        /*0018*/ 	.word	0x00000002
        /*0030*/ 	.string	""
        /*0030*/ 	.string	"ptxas"
        /*0030*/ 	.string	"Cuda compilation tools, release 13.0, V13.0.88"
        /*0030*/ 	.string	"Build cuda_13.0.r13.0/compiler.36424714_0"
        /*0030*/ 	.string	"-arch sm_100 -m 64 "



//--------------------- .note.nv.cuinfo           --------------------------
	.section	.note.nv.cuinfo,"",@"SHT_NOTE"
	.sectionflags	@"SHF_NOTE_NV_CUINFO"
        /*0018*/ 	.short	0x0002
        /*001a*/ 	.short	0x0064
        /*001c*/ 	.short	0x0082
	.zero		2


//--------------------- .nv.info                  --------------------------
	.section	.nv.info,"",@"SHT_CUDA_INFO"
	.align	4


	//----- nvinfo : EIATTR_REGCOUNT
	.align		4
        /*0000*/ 	.byte	0x04, 0x2f
        /*0002*/ 	.short	(.L_1 - .L_0)
	.align		4
.L_0:
        /*0004*/ 	.word	index@(_Z21vectorAddSingleThreadPfS_S_i)
        /*0008*/ 	.word	0x00000014


	//----- nvinfo : EIATTR_FRAME_SIZE
	.align		4
.L_1:
        /*000c*/ 	.byte	0x04, 0x11
        /*000e*/ 	.short	(.L_3 - .L_2)
	.align		4
.L_2:
        /*0010*/ 	.word	index@(_Z21vectorAddSingleThreadPfS_S_i)
        /*0014*/ 	.word	0x00000000


	//----- nvinfo : EIATTR_REGCOUNT
	.align		4
.L_3:
        /*0018*/ 	.byte	0x04, 0x2f
        /*001a*/ 	.short	(.L_5 - .L_4)
	.align		4
.L_4:
        /*001c*/ 	.word	index@(_Z20vectorAddSingleBlockPfS_S_i)
        /*0020*/ 	.word	0x0000001c


	//----- nvinfo : EIATTR_FRAME_SIZE
	.align		4
.L_5:
        /*0024*/ 	.byte	0x04, 0x11
        /*0026*/ 	.short	(.L_7 - .L_6)
	.align		4
.L_6:
        /*0028*/ 	.word	index@(_Z20vectorAddSingleBlockPfS_S_i)
        /*002c*/ 	.word	0x00000000


	//----- nvinfo : EIATTR_REGCOUNT
	.align		4
.L_7:
        /*0030*/ 	.byte	0x04, 0x2f
        /*0032*/ 	.short	(.L_9 - .L_8)
	.align		4
.L_8:
        /*0034*/ 	.word	index@(_Z23vectorAddMultipleBlocksPfS_S_i)
        /*0038*/ 	.word	0x0000001a


	//----- nvinfo : EIATTR_FRAME_SIZE
	.align		4
.L_9:
        /*003c*/ 	.byte	0x04, 0x11
        /*003e*/ 	.short	(.L_11 - .L_10)
	.align		4
.L_10:
        /*0040*/ 	.word	index@(_Z23vectorAddMultipleBlocksPfS_S_i)
        /*0044*/ 	.word	0x00000000


	//----- nvinfo : EIATTR_MIN_STACK_SIZE
	.align		4
.L_11:
        /*0048*/ 	.byte	0x04, 0x12
        /*004a*/ 	.short	(.L_13 - .L_12)
	.align		4
.L_12:
        /*004c*/ 	.word	index@(_Z23vectorAddMultipleBlocksPfS_S_i)
        /*0050*/ 	.word	0x00000000


	//----- nvinfo : EIATTR_MIN_STACK_SIZE
	.align		4
.L_13:
        /*0054*/ 	.byte	0x04, 0x12
        /*0056*/ 	.short	(.L_15 - .L_14)
	.align		4
.L_14:
        /*0058*/ 	.word	index@(_Z20vectorAddSingleBlockPfS_S_i)
        /*005c*/ 	.word	0x00000000


	//----- nvinfo : EIATTR_MIN_STACK_SIZE
	.align		4
.L_15:
        /*0060*/ 	.byte	0x04, 0x12
        /*0062*/ 	.short	(.L_17 - .L_16)
	.align		4
.L_16:
        /*0064*/ 	.word	index@(_Z21vectorAddSingleThreadPfS_S_i)
        /*0068*/ 	.word	0x00000000
.L_17:


//--------------------- .nv.compat                --------------------------
	.section	.nv.compat,"",@"SHT_CUDA_COMPAT_INFO"
	.align	4
        /*0000*/ 	.byte	0x02, 0x09, 0x00, 0x00, 0x02, 0x02, 0x01, 0x00, 0x02, 0x05, 0x05, 0x00, 0x03, 0x07, 0x01, 0x01
        /*0010*/ 	.byte	0x02, 0x03, 0x00, 0x00, 0x02, 0x06, 0x01, 0x00, 0x04, 0x0b, 0x08, 0x00, 0x09, 0x00, 0x00, 0x00
        /*0020*/ 	.byte	0x00, 0x00, 0x00, 0x00


//--------------------- .nv.info._Z23vectorAddMultipleBlocksPfS_S_i --------------------------
	.section	.nv.info._Z23vectorAddMultipleBlocksPfS_S_i,"",@"SHT_CUDA_INFO"
	.sectionflags	@""
	.align	4


	//----- nvinfo : EIATTR_CUDA_API_VERSION
	.align		4
        /*0000*/ 	.byte	0x04, 0x37
        /*0002*/ 	.short	(.L_19 - .L_18)
.L_18:
        /*0004*/ 	.word	0x00000082


	//----- nvinfo : EIATTR_KPARAM_INFO
	.align		4
.L_19:
        /*0008*/ 	.byte	0x04, 0x17
        /*000a*/ 	.short	(.L_21 - .L_20)
.L_20:
        /*000c*/ 	.word	0x00000000
        /*0010*/ 	.short	0x0003
        /*0012*/ 	.short	0x0018
        /*0014*/ 	.byte	0x00, 0xf0, 0x11, 0x00


	//----- nvinfo : EIATTR_KPARAM_INFO
	.align		4
.L_21:
        /*0018*/ 	.byte	0x04, 0x17
        /*001a*/ 	.short	(.L_23 - .L_22)
.L_22:
        /*001c*/ 	.word	0x00000000
        /*0020*/ 	.short	0x0002
        /*0022*/ 	.short	0x0010
        /*0024*/ 	.byte	0x00, 0xf5, 0x21, 0x00


	//----- nvinfo : EIATTR_KPARAM_INFO
	.align		4
.L_23:
        /*0028*/ 	.byte	0x04, 0x17
        /*002a*/ 	.short	(.L_25 - .L_24)
.L_24:
        /*002c*/ 	.word	0x00000000
        /*0030*/ 	.short	0x0001
        /*0032*/ 	.short	0x0008
        /*0034*/ 	.byte	0x00, 0xf5, 0x21, 0x00


	//----- nvinfo : EIATTR_KPARAM_INFO
	.align		4
.L_25:
        /*0038*/ 	.byte	0x04, 0x17
        /*003a*/ 	.short	(.L_27 - .L_26)
.L_26:
        /*003c*/ 	.word	0x00000000
        /*0040*/ 	.short	0x0000
        /*0042*/ 	.short	0x0000
        /*0044*/ 	.byte	0x00, 0xf5, 0x21, 0x00


	//----- nvinfo : EIATTR_SPARSE_MMA_MASK
	.align		4
.L_27:
        /*0048*/ 	.byte	0x03, 0x50
        /*004a*/ 	.short	0x0000


	//----- nvinfo : EIATTR_MAXREG_COUNT
	.align		4
        /*004c*/ 	.byte	0x03, 0x1b
        /*004e*/ 	.short	0x00ff


	//----- nvinfo : EIATTR_MERCURY_ISA_VERSION
	.align		4
        /*0050*/ 	.byte	0x03, 0x5f
        /*0052*/ 	.short	0x0101


	//----- nvinfo : EIATTR_VRC_CTA_INIT_COUNT
	.align		4
        /*0054*/ 	.byte	0x02, 0x4a
	.zero		1
	.zero		1


	//----- nvinfo : EIATTR_EXIT_INSTR_OFFSETS
	.align		4
        /*0058*/ 	.byte	0x04, 0x1c
        /*005a*/ 	.short	(.L_29 - .L_28)


	//   ....[0]....
.L_28:
        /*005c*/ 	.word	0x00000090


	//   ....[1]....
        /*0060*/ 	.word	0x000003a0


	//   ....[2]....
        /*0064*/ 	.word	0x000005d0


	//----- nvinfo : EIATTR_CRS_STACK_SIZE
	.align		4
.L_29:
        /*0068*/ 	.byte	0x04, 0x1e
        /*006a*/ 	.short	(.L_31 - .L_30)
.L_30:
        /*006c*/ 	.word	0x00000000


	//----- nvinfo : EIATTR_CBANK_PARAM_SIZE
	.align		4
.L_31:
        /*0070*/ 	.byte	0x03, 0x19
        /*0072*/ 	.short	0x001c


	//----- nvinfo : EIATTR_PARAM_CBANK
	.align		4
        /*0074*/ 	.byte	0x04, 0x0a
        /*0076*/ 	.short	(.L_33 - .L_32)
	.align		4
.L_32:
        /*0078*/ 	.word	index@(.nv.constant0._Z23vectorAddMultipleBlocksPfS_S_i)
        /*007c*/ 	.short	0x0380
        /*007e*/ 	.short	0x001c


	//----- nvinfo : EIATTR_SW_WAR
	.align		4
.L_33:
        /*0080*/ 	.byte	0x04, 0x36
        /*0082*/ 	.short	(.L_35 - .L_34)
.L_34:
        /*0084*/ 	.word	0x00000008
.L_35:


//--------------------- .nv.info._Z20vectorAddSingleBlockPfS_S_i --------------------------
	.section	.nv.info._Z20vectorAddSingleBlockPfS_S_i,"",@"SHT_CUDA_INFO"
	.sectionflags	@""
	.align	4


	//----- nvinfo : EIATTR_CUDA_API_VERSION
	.align		4
        /*0000*/ 	.byte	0x04, 0x37
        /*0002*/ 	.short	(.L_37 - .L_36)
.L_36:
        /*0004*/ 	.word	0x00000082


	//----- nvinfo : EIATTR_KPARAM_INFO
	.align		4
.L_37:
        /*0008*/ 	.byte	0x04, 0x17
        /*000a*/ 	.short	(.L_39 - .L_38)
.L_38:
        /*000c*/ 	.word	0x00000000
        /*0010*/ 	.short	0x0003
        /*0012*/ 	.short	0x0018
        /*0014*/ 	.byte	0x00, 0xf0, 0x11, 0x00


	//----- nvinfo : EIATTR_KPARAM_INFO
	.align		4
.L_39:
        /*0018*/ 	.byte	0x04, 0x17
        /*001a*/ 	.short	(.L_41 - .L_40)
.L_40:
        /*001c*/ 	.word	0x00000000
        /*0020*/ 	.short	0x0002
        /*0022*/ 	.short	0x0010
        /*0024*/ 	.byte	0x00, 0xf5, 0x21, 0x00


	//----- nvinfo : EIATTR_KPARAM_INFO
	.align		4
.L_41:
        /*0028*/ 	.byte	0x04, 0x17
        /*002a*/ 	.short	(.L_43 - .L_42)
.L_42:
        /*002c*/ 	.word	0x00000000
        /*0030*/ 	.short	0x0001
        /*0032*/ 	.short	0x0008
        /*0034*/ 	.byte	0x00, 0xf5, 0x21, 0x00


	//----- nvinfo : EIATTR_KPARAM_INFO
	.align		4
.L_43:
        /*0038*/ 	.byte	0x04, 0x17
        /*003a*/ 	.short	(.L_45 - .L_44)
.L_44:
        /*003c*/ 	.word	0x00000000
        /*0040*/ 	.short	0x0000
        /*0042*/ 	.short	0x0000
        /*0044*/ 	.byte	0x00, 0xf5, 0x21, 0x00


	//----- nvinfo : EIATTR_SPARSE_MMA_MASK
	.align		4
.L_45:
        /*0048*/ 	.byte	0x03, 0x50
        /*004a*/ 	.short	0x0000


	//----- nvinfo : EIATTR_MAXREG_COUNT
	.align		4
        /*004c*/ 	.byte	0x03, 0x1b
        /*004e*/ 	.short	0x00ff


	//----- nvinfo : EIATTR_MERCURY_ISA_VERSION
	.align		4
        /*0050*/ 	.byte	0x03, 0x5f
        /*0052*/ 	.short	0x0101


	//----- nvinfo : EIATTR_VRC_CTA_INIT_COUNT
	.align		4
        /*0054*/ 	.byte	0x02, 0x4a
	.zero		1
	.zero		1


	//----- nvinfo : EIATTR_EXIT_INSTR_OFFSETS
	.align		4
        /*0058*/ 	.byte	0x04, 0x1c
        /*005a*/ 	.short	(.L_47 - .L_46)


	//   ....[0]....
.L_46:
        /*005c*/ 	.word	0x00000050


	//   ....[1]....
        /*0060*/ 	.word	0x000003a0


	//   ....[2]....
        /*0064*/ 	.word	0x00000600


	//----- nvinfo : EIATTR_CRS_STACK_SIZE
	.align		4
.L_47:
        /*0068*/ 	.byte	0x04, 0x1e
        /*006a*/ 	.short	(.L_49 - .L_48)
.L_48:
        /*006c*/ 	.word	0x00000000


	//----- nvinfo : EIATTR_CBANK_PARAM_SIZE
	.align		4
.L_49:
        /*0070*/ 	.byte	0x03, 0x19
        /*0072*/ 	.short	0x001c


	//----- nvinfo : EIATTR_PARAM_CBANK
	.align		4
        /*0074*/ 	.byte	0x04, 0x0a
        /*0076*/ 	.short	(.L_51 - .L_50)
	.align		4
.L_50:
        /*0078*/ 	.word	index@(.nv.constant0._Z20vectorAddSingleBlockPfS_S_i)
        /*007c*/ 	.short	0x0380
        /*007e*/ 	.short	0x001c


	//----- nvinfo : EIATTR_SW_WAR
	.align		4
.L_51:
        /*0080*/ 	.byte	0x04, 0x36
        /*0082*/ 	.short	(.L_53 - .L_52)
.L_52:
        /*0084*/ 	.word	0x00000008
.L_53:


//--------------------- .nv.info._Z21vectorAddSingleThreadPfS_S_i --------------------------
	.section	.nv.info._Z21vectorAddSingleThreadPfS_S_i,"",@"SHT_CUDA_INFO"
	.sectionflags	@""
	.align	4


	//----- nvinfo : EIATTR_CUDA_API_VERSION
	.align		4
        /*0000*/ 	.byte	0x04, 0x37
        /*0002*/ 	.short	(.L_55 - .L_54)
.L_54:
        /*0004*/ 	.word	0x00000082


	//----- nvinfo : EIATTR_KPARAM_INFO
	.align		4
.L_55:
        /*0008*/ 	.byte	0x04, 0x17
        /*000a*/ 	.short	(.L_57 - .L_56)
.L_56:
        /*000c*/ 	.word	0x00000000
        /*0010*/ 	.short	0x0003
        /*0012*/ 	.short	0x0018
        /*0014*/ 	.byte	0x00, 0xf0, 0x11, 0x00


	//----- nvinfo : EIATTR_KPARAM_INFO
	.align		4
.L_57:
        /*0018*/ 	.byte	0x04, 0x17
        /*001a*/ 	.short	(.L_59 - .L_58)
.L_58:
        /*001c*/ 	.word	0x00000000
        /*0020*/ 	.short	0x0002
        /*0022*/ 	.short	0x0010
        /*0024*/ 	.byte	0x00, 0xf5, 0x21, 0x00


	//----- nvinfo : EIATTR_KPARAM_INFO
	.align		4
.L_59:
        /*0028*/ 	.byte	0x04, 0x17
        /*002a*/ 	.short	(.L_61 - .L_60)
.L_60:
        /*002c*/ 	.word	0x00000000
        /*0030*/ 	.short	0x0001
        /*0032*/ 	.short	0x0008
        /*0034*/ 	.byte	0x00, 0xf5, 0x21, 0x00


	//----- nvinfo : EIATTR_KPARAM_INFO
	.align		4
.L_61:
        /*0038*/ 	.byte	0x04, 0x17
        /*003a*/ 	.short	(.L_63 - .L_62)
.L_62:
        /*003c*/ 	.word	0x00000000
        /*0040*/ 	.short	0x0000
        /*0042*/ 	.short	0x0000
        /*0044*/ 	.byte	0x00, 0xf5, 0x21, 0x00


	//----- nvinfo : EIATTR_SPARSE_MMA_MASK
	.align		4
.L_63:
        /*0048*/ 	.byte	0x03, 0x50
        /*004a*/ 	.short	0x0000


	//----- nvinfo : EIATTR_MAXREG_COUNT
	.align		4
        /*004c*/ 	.byte	0x03, 0x1b
        /*004e*/ 	.short	0x00ff


	//----- nvinfo : EIATTR_MERCURY_ISA_VERSION
	.align		4
        /*0050*/ 	.byte	0x03, 0x5f
        /*0052*/ 	.short	0x0101


	//----- nvinfo : EIATTR_VRC_CTA_INIT_COUNT
	.align		4
        /*0054*/ 	.byte	0x02, 0x4a
	.zero		1
	.zero		1


	//----- nvinfo : EIATTR_EXIT_INSTR_OFFSETS
	.align		4
        /*0058*/ 	.byte	0x04, 0x1c
        /*005a*/ 	.short	(.L_65 - .L_64)


	//   ....[0]....
.L_64:
        /*005c*/ 	.word	0x00000060


	//   ....[1]....
        /*0060*/ 	.word	0x000006b0


	//   ....[2]....
        /*0064*/ 	.word	0x00000970


	//   ....[3]....
        /*0068*/ 	.word	0x00000b30


	//   ....[4]....
        /*006c*/ 	.word	0x00000d10


	//----- nvinfo : EIATTR_CBANK_PARAM_SIZE
	.align		4
.L_65:
        /*0070*/ 	.byte	0x03, 0x19
        /*0072*/ 	.short	0x001c


	//----- nvinfo : EIATTR_PARAM_CBANK
	.align		4
        /*0074*/ 	.byte	0x04, 0x0a
        /*0076*/ 	.short	(.L_67 - .L_66)
	.align		4
.L_66:
        /*0078*/ 	.word	index@(.nv.constant0._Z21vectorAddSingleThreadPfS_S_i)
        /*007c*/ 	.short	0x0380
        /*007e*/ 	.short	0x001c


	//----- nvinfo : EIATTR_SW_WAR
	.align		4
.L_67:
        /*0080*/ 	.byte	0x04, 0x36
        /*0082*/ 	.short	(.L_69 - .L_68)
.L_68:
        /*0084*/ 	.word	0x00000008
.L_69:


//--------------------- .nv.callgraph             --------------------------
	.section	.nv.callgraph,"",@"SHT_CUDA_CALLGRAPH"
	.align	4
	.sectionentsize	8
	.align		4
        /*0000*/ 	.word	0x00000000
	.align		4
        /*0004*/ 	.word	0xffffffff
	.align		4
        /*0008*/ 	.word	0x00000000
	.align		4
        /*000c*/ 	.word	0xfffffffe
	.align		4
        /*0010*/ 	.word	0x00000000
	.align		4
        /*0014*/ 	.word	0xfffffffd
	.align		4
        /*0018*/ 	.word	0x00000000
	.align		4
        /*001c*/ 	.word	0xfffffffc


//--------------------- .text._Z23vectorAddMultipleBlocksPfS_S_i --------------------------
	.section	.text._Z23vectorAddMultipleBlocksPfS_S_i,"ax",@progbits
	.align	128
        .global         _Z23vectorAddMultipleBlocksPfS_S_i
        .type           _Z23vectorAddMultipleBlocksPfS_S_i,@function
        .size           _Z23vectorAddMultipleBlocksPfS_S_i,(.L_x_16 - _Z23vectorAddMultipleBlocksPfS_S_i)
        .other          _Z23vectorAddMultipleBlocksPfS_S_i,@"STO_CUDA_ENTRY STV_DEFAULT"
_Z23vectorAddMultipleBlocksPfS_S_i:
.text._Z23vectorAddMultipleBlocksPfS_S_i:
[----:B------:R-:W-:Y:S01]  /*0000*/  LDC R1, c[0x0][0x37c] ;  /* 0x0000df00ff017b82 */ /* 0x000fe20000000800 */
[----:B------:R-:W0:Y:S07]  /*0010*/  S2R R3, SR_TID.X ;  /* 0x0000000000037919 */ /* 0x000e2e0000002100 */
[----:B------:R-:W0:Y:S01]  /*0020*/  S2UR UR4, SR_CTAID.X ;  /* 0x00000000000479c3 */ /* 0x000e220000002500 */
[----:B------:R-:W1:Y:S07]  /*0030*/  LDCU UR6, c[0x0][0x398] ;  /* 0x00007300ff0677ac */ /* 0x000e6e0008000800 */
[----:B------:R-:W0:Y:S01]  /*0040*/  LDC R0, c[0x0][0x360] ;  /* 0x0000d800ff007b82 */ /* 0x000e220000000800 */
[----:B------:R-:W2:Y:S01]  /*0050*/  LDCU UR5, c[0x0][0x370] ;  /* 0x00006e00ff0577ac */ /* 0x000ea20008000800 */
[----:B0-----:R-:W-:-:S02]  /*0060*/  IMAD R3, R0, UR4, R3 ;  /* 0x0000000400037c24 */ /* 0x001fc4000f8e0203 */
[----:B--2---:R-:W-:-:S03]  /*0070*/  IMAD R0, R0, UR5, RZ ;  /* 0x0000000500007c24 */ /* 0x004fc6000f8e02ff */
[----:B-1----:R-:W-:-:S13]  /*0080*/  ISETP.GE.AND P0, PT, R3, UR6, PT ;  /* 0x0000000603007c0c */ /* 0x002fda000bf06270 */
[----:B------:R-:W-:Y:S05]  /*0090*/  @P0 EXIT ;  /* 0x000000000000094d */ /* 0x000fea0003800000 */
[----:B------:R-:W0:Y:S01]  /*00a0*/  I2F.U32.RP R8, R0 ;  /* 0x0000000000087306 */ /* 0x000e220000209000 */
[----:B------:R-:W-:Y:S01]  /*00b0*/  IADD3 R2, PT, PT, R0, R3, RZ ;  /* 0x0000000300027210 */ /* 0x000fe20007ffe0ff */
[----:B------:R-:W1:Y:S01]  /*00c0*/  LDCU.64 UR4, c[0x0][0x358] ;  /* 0x00006b00ff0477ac */ /* 0x000e620008000a00 */
[----:B------:R-:W-:Y:S01]  /*00d0*/  IADD3 R9, PT, PT, RZ, -R0, RZ ;  /* 0x80000000ff097210 */ /* 0x000fe20007ffe0ff */
[----:B------:R-:W-:Y:S01]  /*00e0*/  BSSY.RECONVERGENT B0, `(.L_x_0) ;  /* 0x000002b000007945 */ /* 0x000fe20003800200 */
[C---:B------:R-:W-:Y:S02]  /*00f0*/  ISETP.GE.AND P0, PT, R2.reuse, UR6, PT ;  /* 0x0000000602007c0c */ /* 0x040fe4000bf06270 */
[----:B------:R-:W-:Y:S02]  /*0100*/  VIMNMX R7, PT, PT, R2, UR6, !PT ;  /* 0x0000000602077c48 */ /* 0x000fe4000ffe0100 */
[----:B------:R-:W-:Y:S02]  /*0110*/  SEL R6, RZ, 0x1, P0 ;  /* 0x00000001ff067807 */ /* 0x000fe40000000000 */
[----:B------:R-:W-:-:S02]  /*0120*/  ISETP.NE.U32.AND P2, PT, R0, RZ, PT ;  /* 0x000000ff0000720c */ /* 0x000fc40003f45070 */
[----:B------:R-:W-:Y:S01]  /*0130*/  IADD3 R7, PT, PT, R7, -R2, -R6 ;  /* 0x8000000207077210 */ /* 0x000fe20007ffe806 */
[----:B0-----:R-:W0:Y:S02]  /*0140*/  MUFU.RCP R8, R8 ;  /* 0x0000000800087308 */ /* 0x001e240000001000 */
[----:B0-----:R-:W-:-:S06]  /*0150*/  IADD3 R4, PT, PT, R8, 0xffffffe, RZ ;  /* 0x0ffffffe08047810 */ /* 0x001fcc0007ffe0ff */
[----:B------:R0:W2:Y:S02]  /*0160*/  F2I.FTZ.U32.TRUNC.NTZ R5, R4 ;  /* 0x0000000400057305 */ /* 0x0000a4000021f000 */
[----:B0-----:R-:W-:Y:S02]  /*0170*/  HFMA2 R4, -RZ, RZ, 0, 0 ;  /* 0x00000000ff047431 */ /* 0x001fe400000001ff */
[----:B--2---:R-:W-:-:S04]  /*0180*/  IMAD R9, R9, R5, RZ ;  /* 0x0000000509097224 */ /* 0x004fc800078e02ff */
[----:B------:R-:W-:-:S06]  /*0190*/  IMAD.HI.U32 R8, R5, R9, R4 ;  /* 0x0000000905087227 */ /* 0x000fcc00078e0004 */
[----:B------:R-:W-:-:S05]  /*01a0*/  IMAD.HI.U32 R5, R8, R7, RZ ;  /* 0x0000000708057227 */ /* 0x000fca00078e00ff */
[----:B------:R-:W-:-:S05]  /*01b0*/  IADD3 R2, PT, PT, -R5, RZ, RZ ;  /* 0x000000ff05027210 */ /* 0x000fca0007ffe1ff */
[----:B------:R-:W-:-:S05]  /*01c0*/  IMAD R7, R0, R2, R7 ;  /* 0x0000000200077224 */ /* 0x000fca00078e0207 */
[----:B------:R-:W-:-:S13]  /*01d0*/  ISETP.GE.U32.AND P0, PT, R7, R0, PT ;  /* 0x000000000700720c */ /* 0x000fda0003f06070 */
[----:B------:R-:W-:Y:S02]  /*01e0*/  @P0 IADD3 R7, PT, PT, -R0, R7, RZ ;  /* 0x0000000700070210 */ /* 0x000fe40007ffe1ff */
[----:B------:R-:W-:Y:S02]  /*01f0*/  @P0 IADD3 R5, PT, PT, R5, 0x1, RZ ;  /* 0x0000000105050810 */ /* 0x000fe40007ffe0ff */
[----:B------:R-:W-:-:S13]  /*0200*/  ISETP.GE.U32.AND P1, PT, R7, R0, PT ;  /* 0x000000000700720c */ /* 0x000fda0003f26070 */
[----:B------:R-:W-:Y:S02]  /*0210*/  @P1 IADD3 R5, PT, PT, R5, 0x1, RZ ;  /* 0x0000000105051810 */ /* 0x000fe40007ffe0ff */
[----:B------:R-:W-:-:S04]  /*0220*/  @!P2 LOP3.LUT R5, RZ, R0, RZ, 0x33, !PT ;  /* 0x00000000ff05a212 */ /* 0x000fc800078e33ff */
[----:B------:R-:W-:-:S04]  /*0230*/  IADD3 R2, PT, PT, R6, R5, RZ ;  /* 0x0000000506027210 */ /* 0x000fc80007ffe0ff */
[C---:B------:R-:W-:Y:S02]  /*0240*/  LOP3.LUT R4, R2.reuse, 0x3, RZ, 0xc0, !PT ;  /* 0x0000000302047812 */ /* 0x040fe400078ec0ff */
[----:B------:R-:W-:Y:S02]  /*0250*/  ISETP.GE.U32.AND P1, PT, R2, 0x3, PT ;  /* 0x000000030200780c */ /* 0x000fe40003f26070 */
[----:B------:R-:W-:-:S13]  /*0260*/  ISETP.NE.AND P0, PT, R4, 0x3, PT ;  /* 0x000000030400780c */ /* 0x000fda0003f05270 */
[----:B-1----:R-:W-:Y:S05]  /*0270*/  @!P0 BRA `(.L_x_1) ;  /* 0x0000000000448947 */ /* 0x002fea0003800000 */
[----:B------:R-:W0:Y:S01]  /*0280*/  LDC.64 R4, c[0x0][0x390] ;  /* 0x0000e400ff047b82 */ /* 0x000e220000000a00 */
[----:B------:R-:W-:-:S04]  /*0290*/  IADD3 R2, PT, PT, R2, 0x1, RZ ;  /* 0x0000000102027810 */ /* 0x000fc80007ffe0ff */
[----:B------:R-:W-:-:S03]  /*02a0*/  LOP3.LUT R2, R2, 0x3, RZ, 0xc0, !PT ;  /* 0x0000000302027812 */ /* 0x000fc600078ec0ff */
[----:B------:R-:W1:Y:S01]  /*02b0*/  LDC.64 R6, c[0x0][0x380] ;  /* 0x0000e000ff067b82 */ /* 0x000e620000000a00 */
[----:B------:R-:W-:-:S07]  /*02c0*/  IADD3 R2, PT, PT, -R2, RZ, RZ ;  /* 0x000000ff02027210 */ /* 0x000fce0007ffe1ff */
[----:B------:R-:W2:Y:S02]  /*02d0*/  LDC.64 R8, c[0x0][0x388] ;  /* 0x0000e200ff087b82 */ /* 0x000ea40000000a00 */
.L_x_2:
[----:B--2---:R-:W-:-:S04]  /*02e0*/  IMAD.WIDE R12, R3, 0x4, R8 ;  /* 0x00000004030c7825 */ /* 0x004fc800078e0208 */
[C---:B-1----:R-:W-:Y:S02]  /*02f0*/  IMAD.WIDE R14, R3.reuse, 0x4, R6 ;  /* 0x00000004030e7825 */ /* 0x042fe400078e0206 */
[----:B------:R-:W2:Y:S04]  /*0300*/  LDG.E R13, desc[UR4][R12.64] ;  /* 0x000000040c0d7981 */ /* 0x000ea8000c1e1900 */
[----:B------:R-:W2:Y:S01]  /*0310*/  LDG.E R14, desc[UR4][R14.64] ;  /* 0x000000040e0e7981 */ /* 0x000ea2000c1e1900 */
[----:B0--3--:R-:W-:Y:S01]  /*0320*/  IMAD.WIDE R10, R3, 0x4, R4 ;  /* 0x00000004030a7825 */ /* 0x009fe200078e0204 */
[----:B------:R-:W-:Y:S02]  /*0330*/  IADD3 R2, PT, PT, R2, 0x1, RZ ;  /* 0x0000000102027810 */ /* 0x000fe40007ffe0ff */
[----:B------:R-:W-:-:S02]  /*0340*/  IADD3 R3, PT, PT, R0, R3, RZ ;  /* 0x0000000300037210 */ /* 0x000fc40007ffe0ff */
[----:B------:R-:W-:Y:S01]  /*0350*/  ISETP.NE.AND P0, PT, R2, RZ, PT ;  /* 0x000000ff0200720c */ /* 0x000fe20003f05270 */
[----:B--2---:R-:W-:-:S05]  /*0360*/  FADD R17, R14, R13 ;  /* 0x0000000d0e117221 */ /* 0x004fca0000000000 */
[----:B------:R3:W-:Y:S07]  /*0370*/  STG.E desc[UR4][R10.64], R17 ;  /* 0x000000110a007986 */ /* 0x0007ee000c101904 */
[----:B------:R-:W-:Y:S05]  /*0380*/  @P0 BRA `(.L_x_2) ;  /* 0xfffffffc00d40947 */ /* 0x000fea000383ffff */
.L_x_1:
[----:B------:R-:W-:Y:S05]  /*0390*/  BSYNC.RECONVERGENT B0 ;  /* 0x0000000000007941 */ /* 0x000fea0003800200 */
.L_x_0:
[----:B------:R-:W-:Y:S05]  /*03a0*/  @!P1 EXIT ;  /* 0x000000000000994d */ /* 0x000fea0003800000 */
.L_x_3:
[----:B------:R-:W3:Y:S08]  /*03b0*/  LDC.64 R4, c[0x0][0x380] ;  /* 0x0000e000ff047b82 */ /* 0x000ef00000000a00 */
[----:B------:R-:W0:Y:S01]  /*03c0*/  LDC.64 R6, c[0x0][0x388] ;  /* 0x0000e200ff067b82 */ /* 0x000e220000000a00 */
[----:B---3--:R-:W-:-:S07]  /*03d0*/  IMAD.WIDE R10, R3, 0x4, R4 ;  /* 0x00000004030a7825 */ /* 0x008fce00078e0204 */
[----:B------:R-:W1:Y:S01]  /*03e0*/  LDC.64 R4, c[0x0][0x390] ;  /* 0x0000e400ff047b82 */ /* 0x000e620000000a00 */
[----:B--2---:R-:W2:Y:S01]  /*03f0*/  LDG.E R2, desc[UR4][R10.64] ;  /* 0x000000040a027981 */ /* 0x004ea2000c1e1900 */
[----:B0-----:R-:W-:-:S05]  /*0400*/  IMAD.WIDE R12, R3, 0x4, R6 ;  /* 0x00000004030c7825 */ /* 0x001fca00078e0206 */
[----:B------:R-:W2:Y:S01]  /*0410*/  LDG.E R7, desc[UR4][R12.64] ;  /* 0x000000040c077981 */ /* 0x000ea2000c1e1900 */
[----:B-1----:R-:W-:-:S04]  /*0420*/  IMAD.WIDE R16, R3, 0x4, R4 ;  /* 0x0000000403107825 */ /* 0x002fc800078e0204 */
[----:B------:R-:W-:-:S04]  /*0430*/  IMAD.WIDE R4, R0, 0x4, R10 ;  /* 0x0000000400047825 */ /* 0x000fc800078e020a */
[----:B--2---:R-:W-:Y:S01]  /*0440*/  FADD R19, R2, R7 ;  /* 0x0000000702137221 */ /* 0x004fe20000000000 */
[----:B------:R-:W-:-:S04]  /*0450*/  IMAD.WIDE R6, R0, 0x4, R12 ;  /* 0x0000000400067825 */ /* 0x000fc800078e020c */
[----:B------:R0:W-:Y:S04]  /*0460*/  STG.E desc[UR4][R16.64], R19 ;  /* 0x0000001310007986 */ /* 0x0001e8000c101904 */
[----:B------:R-:W2:Y:S04]  /*0470*/  LDG.E R2, desc[UR4][R4.64] ;  /* 0x0000000404027981 */ /* 0x000ea8000c1e1900 */
[----:B------:R-:W2:Y:S01]  /*0480*/  LDG.E R15, desc[UR4][R6.64] ;  /* 0x00000004060f7981 */ /* 0x000ea2000c1e1900 */
[----:B------:R-:W-:-:S04]  /*0490*/  IMAD.WIDE R8, R0, 0x4, R16 ;  /* 0x0000000400087825 */ /* 0x000fc800078e0210 */
[----:B------:R-:W-:-:S04]  /*04a0*/  IMAD.WIDE R10, R0, 0x4, R4 ;  /* 0x00000004000a7825 */ /* 0x000fc800078e0204 */
[----:B------:R-:W-:-:S04]  /*04b0*/  IMAD.WIDE R12, R0, 0x4, R6 ;  /* 0x00000004000c7825 */ /* 0x000fc800078e0206 */
[----:B--2---:R-:W-:-:S05]  /*04c0*/  FADD R21, R2, R15 ;  /* 0x0000000f02157221 */ /* 0x004fca0000000000 */
        /* <DEDUP_REMOVED lines=8> */
[----:B------:R-:W1:Y:S04]  /*0550*/  LDG.E R4, desc[UR4][R4.64] ;  /* 0x0000000404047981 */ /* 0x000e68000c1e1900 */
[----:B------:R-:W1:Y:S01]  /*0560*/  LDG.E R7, desc[UR4][R6.64] ;  /* 0x0000000406077981 */ /* 0x000e62000c1e1900 */
[C---:B0-----:R-:W-:Y:S01]  /*0570*/  IMAD.WIDE R16, R0.reuse, 0x4, R14 ;  /* 0x0000000400107825 */ /* 0x041fe200078e020e */
[----:B------:R-:W-:-:S04]  /*0580*/  LEA R3, R0, R3, 0x2 ;  /* 0x0000000300037211 */ /* 0x000fc800078e10ff */
[----:B------:R-:W-:Y:S01]  /*0590*/  ISETP.GE.AND P0, PT, R3, UR6, PT ;  /* 0x0000000603007c0c */ /* 0x000fe2000bf06270 */
[----:B-1----:R-:W-:-:S05]  /*05a0*/  FADD R9, R4, R7 ;  /* 0x0000000704097221 */ /* 0x002fca0000000000 */
[----:B------:R2:W-:Y:S07]  /*05b0*/  STG.E desc[UR4][R16.64], R9 ;  /* 0x0000000910007986 */ /* 0x0005ee000c101904 */
[----:B------:R-:W-:Y:S05]  /*05c0*/  @!P0 BRA `(.L_x_3) ;  /* 0xfffffffc00788947 */ /* 0x000fea000383ffff */
[----:B------:R-:W-:Y:S05]  /*05d0*/  EXIT ;  /* 0x000000000000794d */ /* 0x000fea0003800000 */
.L_x_4:
[----:B------:R-:W-:-:S00]  /*05e0*/  BRA `(.L_x_4) ;  /* 0xfffffffc00fc7947 */ /* 0x000fc0000383ffff */
[----:B------:R-:W-:-:S00]  /*05f0*/  NOP ;  /* 0x0000000000007918 */ /* 0x000fc00000000000 */
        /* <DEDUP_REMOVED lines=8> */
.L_x_16:


//--------------------- .text._Z20vectorAddSingleBlockPfS_S_i --------------------------
	.section	.text._Z20vectorAddSingleBlockPfS_S_i,"ax",@progbits
	.align	128
        .global         _Z20vectorAddSingleBlockPfS_S_i
        .type           _Z20vectorAddSingleBlockPfS_S_i,@function
        .size           _Z20vectorAddSingleBlockPfS_S_i,(.L_x_17 - _Z20vectorAddSingleBlockPfS_S_i)
        .other          _Z20vectorAddSingleBlockPfS_S_i,@"STO_CUDA_ENTRY STV_DEFAULT"
_Z20vectorAddSingleBlockPfS_S_i:
.text._Z20vectorAddSingleBlockPfS_S_i:
[----:B------:R-:W-:Y:S01]  /*0000*/  LDC R1, c[0x0][0x37c] ;  /* 0x0000df00ff017b82 */ /* 0x000fe20000000800 */
[----:B------:R-:W0:Y:S01]  /*0010*/  S2R R5, SR_TID.X ;  /* 0x0000000000057919 */ /* 0x000e220000002100 */
[----:B------:R-:W0:Y:S06]  /*0020*/  LDCU UR6, c[0x0][0x398] ;  /* 0x00007300ff0677ac */ /* 0x000e2c0008000800 */
[----:B------:R-:W1:Y:S01]  /*0030*/  LDC R0, c[0x0][0x360] ;  /* 0x0000d800ff007b82 */ /* 0x000e620000000800 */
[----:B0-----:R-:W-:-:S13]  /*0040*/  ISETP.GE.AND P0, PT, R5, UR6, PT ;  /* 0x0000000605007c0c */ /* 0x001fda000bf06270 */
[----:B------:R-:W-:Y:S05]  /*0050*/  @P0 EXIT ;  /* 0x000000000000094d */ /* 0x000fea0003800000 */
[----:B-1----:R-:W0:Y:S01]  /*0060*/  I2F.U32.RP R8, R0 ;  /* 0x0000000000087306 */ /* 0x002e220000209000 */
[----:B------:R-:W-:Y:S01]  /*0070*/  IADD3 R4, PT, PT, R5, R0, RZ ;  /* 0x0000000005047210 */ /* 0x000fe20007ffe0ff */
[----:B------:R-:W1:Y:S01]  /*0080*/  LDCU.64 UR4, c[0x0][0x358] ;  /* 0x00006b00ff0477ac */ /* 0x000e620008000a00 */
[----:B------:R-:W-:Y:S01]  /*0090*/  ISETP.NE.U32.AND P2, PT, R0, RZ, PT ;  /* 0x000000ff0000720c */ /* 0x000fe20003f45070 */
[----:B------:R-:W-:Y:S01]  /*00a0*/  BSSY.RECONVERGENT B0, `(.L_x_5) ;  /* 0x000002f000007945 */ /* 0x000fe20003800200 */
[C---:B------:R-:W-:Y:S01]  /*00b0*/  ISETP.GE.U32.AND P0, PT, R4.reuse, UR6, PT ;  /* 0x0000000604007c0c */ /* 0x040fe2000bf06070 */
[----:B------:R-:W2:Y:S01]  /*00c0*/  LDCU.64 UR12, c[0x0][0x390] ;  /* 0x00007200ff0c77ac */ /* 0x000ea20008000a00 */
[----:B------:R-:W-:Y:S02]  /*00d0*/  VIMNMX.U32 R7, PT, PT, R4, UR6, !PT ;  /* 0x0000000604077c48 */ /* 0x000fe4000ffe0000 */
[----:B------:R-:W-:Y:S01]  /*00e0*/  SEL R6, RZ, 0x1, P0 ;  /* 0x00000001ff067807 */ /* 0x000fe20000000000 */
[----:B------:R-:W3:Y:S03]  /*00f0*/  LDCU.128 UR8, c[0x0][0x380] ;  /* 0x00007000ff0877ac */ /* 0x000ee60008000c00 */
[----:B------:R-:W-:Y:S01]  /*0100*/  IADD3 R7, PT, PT, R7, -R4, -R6 ;  /* 0x8000000407077210 */ /* 0x000fe20007ffe806 */
[----:B0-----:R-:W0:Y:S02]  /*0110*/  MUFU.RCP R8, R8 ;  /* 0x0000000800087308 */ /* 0x001e240000001000 */
[----:B0-----:R-:W-:-:S06]  /*0120*/  IADD3 R2, PT, PT, R8, 0xffffffe, RZ ;  /* 0x0ffffffe08027810 */ /* 0x001fcc0007ffe0ff */
[----:B------:R0:W4:Y:S02]  /*0130*/  F2I.FTZ.U32.TRUNC.NTZ R3, R2 ;  /* 0x0000000200037305 */ /* 0x000124000021f000 */
[----:B0-----:R-:W-:Y:S02]  /*0140*/  IMAD.MOV.U32 R2, RZ, RZ, RZ ;  /* 0x000000ffff027224 */ /* 0x001fe400078e00ff */
[----:B----4-:R-:W-:-:S04]  /*0150*/  IMAD.MOV R9, RZ, RZ, -R3 ;  /* 0x000000ffff097224 */ /* 0x010fc800078e0a03 */
[----:B------:R-:W-:-:S04]  /*0160*/  IMAD R9, R9, R0, RZ ;  /* 0x0000000009097224 */ /* 0x000fc800078e02ff */
[----:B------:R-:W-:-:S06]  /*0170*/  IMAD.HI.U32 R8, R3, R9, R2 ;  /* 0x0000000903087227 */ /* 0x000fcc00078e0002 */
[----:B------:R-:W-:-:S05]  /*0180*/  IMAD.HI.U32 R3, R8, R7, RZ ;  /* 0x0000000708037227 */ /* 0x000fca00078e00ff */
[----:B------:R-:W-:-:S05]  /*0190*/  IADD3 R2, PT, PT, -R3, RZ, RZ ;  /* 0x000000ff03027210 */ /* 0x000fca0007ffe1ff */
[----:B------:R-:W-:-:S05]  /*01a0*/  IMAD R7, R0, R2, R7 ;  /* 0x0000000200077224 */ /* 0x000fca00078e0207 */
[----:B------:R-:W-:-:S13]  /*01b0*/  ISETP.GE.U32.AND P0, PT, R7, R0, PT ;  /* 0x000000000700720c */ /* 0x000fda0003f06070 */
[----:B------:R-:W-:Y:S01]  /*01c0*/  @P0 IMAD.IADD R7, R7, 0x1, -R0 ;  /* 0x0000000107070824 */ /* 0x000fe200078e0a00 */
[----:B------:R-:W-:-:S04]  /*01d0*/  @P0 IADD3 R3, PT, PT, R3, 0x1, RZ ;  /* 0x0000000103030810 */ /* 0x000fc80007ffe0ff */
[----:B------:R-:W-:-:S13]  /*01e0*/  ISETP.GE.U32.AND P1, PT, R7, R0, PT ;  /* 0x000000000700720c */ /* 0x000fda0003f26070 */
[----:B------:R-:W-:Y:S01]  /*01f0*/  @P1 VIADD R3, R3, 0x1 ;  /* 0x0000000103031836 */ /* 0x000fe20000000000 */
[----:B------:R-:W-:-:S04]  /*0200*/  @!P2 LOP3.LUT R3, RZ, R0, RZ, 0x33, !PT ;  /* 0x00000000ff03a212 */ /* 0x000fc800078e33ff */
[----:B------:R-:W-:-:S04]  /*0210*/  IADD3 R2, PT, PT, R6, R3, RZ ;  /* 0x0000000306027210 */ /* 0x000fc80007ffe0ff */
[C---:B------:R-:W-:Y:S02]  /*0220*/  LOP3.LUT R3, R2.reuse, 0x3, RZ, 0xc0, !PT ;  /* 0x0000000302037812 */ /* 0x040fe400078ec0ff */
[----:B------:R-:W-:Y:S02]  /*0230*/  ISETP.GE.U32.AND P0, PT, R2, 0x3, PT ;  /* 0x000000030200780c */ /* 0x000fe40003f06070 */
[----:B------:R-:W-:-:S13]  /*0240*/  ISETP.NE.AND P1, PT, R3, 0x3, PT ;  /* 0x000000030300780c */ /* 0x000fda0003f25270 */
[----:B-123--:R-:W-:Y:S05]  /*0250*/  @!P1 BRA `(.L_x_6) ;  /* 0x00000000004c9947 */ /* 0x00efea0003800000 */
[----:B------:R-:W-:-:S04]  /*0260*/  IADD3 R2, PT, PT, R2, 0x1, RZ ;  /* 0x0000000102027810 */ /* 0x000fc80007ffe0ff */
[----:B------:R-:W-:Y:S01]  /*0270*/  LOP3.LUT R4, R2, 0x3, RZ, 0xc0, !PT ;  /* 0x0000000302047812 */ /* 0x000fe200078ec0ff */
[----:B------:R-:W-:-:S04]  /*0280*/  IMAD.WIDE.U32 R2, R5, 0x4, RZ ;  /* 0x0000000405027825 */ /* 0x000fc800078e00ff */
[----:B------:R-:W-:Y:S02]  /*0290*/  IMAD R5, R4, R0, R5 ;  /* 0x0000000004057224 */ /* 0x000fe400078e0205 */
[----:B------:R-:W-:-:S07]  /*02a0*/  IMAD.MOV R4, RZ, RZ, -R4 ;  /* 0x000000ffff047224 */ /* 0x000fce00078e0a04 */
.L_x_7:
[C---:B------:R-:W-:Y:S02]  /*02b0*/  IADD3 R8, P2, PT, R2.reuse, UR10, RZ ;  /* 0x0000000a02087c10 */ /* 0x040fe4000ff5e0ff */
[----:B------:R-:W-:Y:S02]  /*02c0*/  IADD3 R6, P1, PT, R2, UR8, RZ ;  /* 0x0000000802067c10 */ /* 0x000fe4000ff3e0ff */
[C---:B------:R-:W-:Y:S02]  /*02d0*/  IADD3.X R9, PT, PT, R3.reuse, UR11, RZ, P2, !PT ;  /* 0x0000000b03097c10 */ /* 0x040fe400097fe4ff */
[----:B------:R-:W-:-:S04]  /*02e0*/  IADD3.X R7, PT, PT, R3, UR9, RZ, P1, !PT ;  /* 0x0000000903077c10 */ /* 0x000fc80008ffe4ff */
[----:B------:R-:W2:Y:S04]  /*02f0*/  LDG.E R9, desc[UR4][R8.64] ;  /* 0x0000000408097981 */ /* 0x000ea8000c1e1900 */
[----:B------:R-:W2:Y:S01]  /*0300*/  LDG.E R6, desc[UR4][R6.64] ;  /* 0x0000000406067981 */ /* 0x000ea2000c1e1900 */
[----:B0-----:R-:W-:-:S04]  /*0310*/  IADD3 R10, P1, PT, R2, UR12, RZ ;  /* 0x0000000c020a7c10 */ /* 0x001fc8000ff3e0ff */
[----:B------:R-:W-:Y:S02]  /*0320*/  IADD3.X R11, PT, PT, R3, UR13, RZ, P1, !PT ;  /* 0x0000000d030b7c10 */ /* 0x000fe40008ffe4ff */
[----:B------:R-:W-:-:S04]  /*0330*/  IADD3 R4, PT, PT, R4, 0x1, RZ ;  /* 0x0000000104047810 */ /* 0x000fc80007ffe0ff */
[----:B------:R-:W-:Y:S01]  /*0340*/  ISETP.NE.AND P1, PT, R4, RZ, PT ;  /* 0x000000ff0400720c */ /* 0x000fe20003f25270 */
[----:B------:R-:W-:-:S04]  /*0350*/  IMAD.WIDE.U32 R2, R0, 0x4, R2 ;  /* 0x0000000400027825 */ /* 0x000fc800078e0002 */
[----:B--2---:R-:W-:-:S05]  /*0360*/  FADD R13, R6, R9 ;  /* 0x00000009060d7221 */ /* 0x004fca0000000000 */
[----:B------:R0:W-:Y:S03]  /*0370*/  STG.E desc[UR4][R10.64], R13 ;  /* 0x0000000d0a007986 */ /* 0x0001e6000c101904 */
[----:B------:R-:W-:Y:S05]  /*0380*/  @P1 BRA `(.L_x_7) ;  /* 0xfffffffc00c81947 */ /* 0x000fea000383ffff */
.L_x_6:
[----:B------:R-:W-:Y:S05]  /*0390*/  BSYNC.RECONVERGENT B0 ;  /* 0x0000000000007941 */ /* 0x000fea0003800200 */
.L_x_5:
[----:B------:R-:W-:Y:S05]  /*03a0*/  @!P0 EXIT ;  /* 0x000000000000894d */ /* 0x000fea0003800000 */
.L_x_8:
[----:B------:R-:W0:Y:S08]  /*03b0*/  LDC.64 R6, c[0x0][0x380] ;  /* 0x0000e000ff067b82 */ /* 0x000e300000000a00 */
[----:B------:R-:W1:Y:S08]  /*03c0*/  LDC.64 R2, c[0x0][0x388] ;  /* 0x0000e200ff027b82 */ /* 0x000e700000000a00 */
[----:B--2---:R-:W2:Y:S01]  /*03d0*/  LDC.64 R8, c[0x0][0x390] ;  /* 0x0000e400ff087b82 */ /* 0x004ea20000000a00 */
[----:B0-----:R-:W-:-:S06]  /*03e0*/  IMAD.WIDE.U32 R10, R5, 0x4, R6 ;  /* 0x00000004050a7825 */ /* 0x001fcc00078e0006 */
[----:B------:R-:W3:Y:S01]  /*03f0*/  LDG.E R10, desc[UR4][R10.64] ;  /* 0x000000040a0a7981 */ /* 0x000ee2000c1e1900 */
[----:B-1----:R-:W-:-:S06]  /*0400*/  IMAD.WIDE.U32 R12, R5, 0x4, R2 ;  /* 0x00000004050c7825 */ /* 0x002fcc00078e0002 */
[----:B------:R-:W3:Y:S01]  /*0410*/  LDG.E R13, desc[UR4][R12.64] ;  /* 0x000000040c0d7981 */ /* 0x000ee2000c1e1900 */
[----:B------:R-:W-:Y:S01]  /*0420*/  IADD3 R19, PT, PT, R0, R5, RZ ;  /* 0x0000000500137210 */ /* 0x000fe20007ffe0ff */
[----:B--2---:R-:W-:-:S04]  /*0430*/  IMAD.WIDE.U32 R4, R5, 0x4, R8 ;  /* 0x0000000405047825 */ /* 0x004fc800078e0008 */
[----:B------:R-:W-:-:S04]  /*0440*/  IMAD.WIDE.U32 R14, R19, 0x4, R6 ;  /* 0x00000004130e7825 */ /* 0x000fc800078e0006 */
[----:B------:R-:W-:-:S04]  /*0450*/  IMAD.WIDE.U32 R16, R19, 0x4, R2 ;  /* 0x0000000413107825 */ /* 0x000fc800078e0002 */
[----:B---3--:R-:W-:-:S05]  /*0460*/  FADD R21, R10, R13 ;  /* 0x0000000d0a157221 */ /* 0x008fca0000000000 */
[----:B------:R0:W-:Y:S04]  /*0470*/  STG.E desc[UR4][R4.64], R21 ;  /* 0x0000001504007986 */ /* 0x0001e8000c101904 */
[----:B------:R-:W2:Y:S04]  /*0480*/  LDG.E R14, desc[UR4][R14.64] ;  /* 0x000000040e0e7981 */ /* 0x000ea8000c1e1900 */
[----:B------:R-:W2:Y:S01]  /*0490*/  LDG.E R17, desc[UR4][R16.64] ;  /* 0x0000000410117981 */ /* 0x000ea2000c1e1900 */
[C---:B------:R-:W-:Y:S02]  /*04a0*/  IMAD.IADD R25, R19.reuse, 0x1, R0 ;  /* 0x0000000113197824 */ /* 0x040fe400078e0200 */
[----:B------:R-:W-:-:S04]  /*04b0*/  IMAD.WIDE.U32 R10, R19, 0x4, R8 ;  /* 0x00000004130a7825 */ /* 0x000fc800078e0008 */
[----:B------:R-:W-:-:S04]  /*04c0*/  IMAD.WIDE.U32 R12, R25, 0x4, R6 ;  /* 0x00000004190c7825 */ /* 0x000fc800078e0006 */
[----:B------:R-:W-:-:S04]  /*04d0*/  IMAD.WIDE.U32 R18, R25, 0x4, R2 ;  /* 0x0000000419127825 */ /* 0x000fc800078e0002 */
[----:B--2---:R-:W-:-:S05]  /*04e0*/  FADD R23, R14, R17 ;  /* 0x000000110e177221 */ /* 0x004fca0000000000 */
[----:B------:R1:W-:Y:S04]  /*04f0*/  STG.E desc[UR4][R10.64], R23 ;  /* 0x000000170a007986 */ /* 0x0003e8000c101904 */
[----:B------:R-:W2:Y:S04]  /*0500*/  LDG.E R12, desc[UR4][R12.64] ;  /* 0x000000040c0c7981 */ /* 0x000ea8000c1e1900 */
[----:B------:R-:W2:Y:S01]  /*0510*/  LDG.E R19, desc[UR4][R18.64] ;  /* 0x0000000412137981 */ /* 0x000ea2000c1e1900 */
[C---:B0-----:R-:W-:Y:S01]  /*0520*/  IADD3 R5, PT, PT, R25.reuse, R0, RZ ;  /* 0x0000000019057210 */ /* 0x041fe20007ffe0ff */
[----:B------:R-:W-:-:S04]  /*0530*/  IMAD.WIDE.U32 R14, R25, 0x4, R8 ;  /* 0x00000004190e7825 */ /* 0x000fc800078e0008 */
[----:B------:R-:W-:-:S04]  /*0540*/  IMAD.WIDE.U32 R6, R5, 0x4, R6 ;  /* 0x0000000405067825 */ /* 0x000fc800078e0006 */
[----:B------:R-:W-:-:S04]  /*0550*/  IMAD.WIDE.U32 R2, R5, 0x4, R2 ;  /* 0x0000000405027825 */ /* 0x000fc800078e0002 */
[----:B--2---:R-:W-:-:S05]  /*0560*/  FADD R17, R12, R19 ;  /* 0x000000130c117221 */ /* 0x004fca0000000000 */
[----:B------:R2:W-:Y:S04]  /*0570*/  STG.E desc[UR4][R14.64], R17 ;  /* 0x000000110e007986 */ /* 0x0005e8000c101904 */
[----:B------:R-:W1:Y:S04]  /*0580*/  LDG.E R6, desc[UR4][R6.64] ;  /* 0x0000000406067981 */ /* 0x000e68000c1e1900 */
[----:B------:R-:W1:Y:S01]  /*0590*/  LDG.E R3, desc[UR4][R2.64] ;  /* 0x0000000402037981 */ /* 0x000e62000c1e1900 */
[C---:B------:R-:W-:Y:S01]  /*05a0*/  IMAD.WIDE.U32 R8, R5.reuse, 0x4, R8 ;  /* 0x0000000405087825 */ /* 0x040fe200078e0008 */
[----:B------:R-:W-:-:S04]  /*05b0*/  IADD3 R5, PT, PT, R5, R0, RZ ;  /* 0x0000000005057210 */ /* 0x000fc80007ffe0ff */
[----:B------:R-:W-:Y:S01]  /*05c0*/  ISETP.GE.AND P0, PT, R5, UR6, PT ;  /* 0x0000000605007c0c */ /* 0x000fe2000bf06270 */
[----:B-1----:R-:W-:-:S05]  /*05d0*/  FADD R11, R6, R3 ;  /* 0x00000003060b7221 */ /* 0x002fca0000000000 */
[----:B------:R2:W-:Y:S07]  /*05e0*/  STG.E desc[UR4][R8.64], R11 ;  /* 0x0000000b08007986 */ /* 0x0005ee000c101904 */
[----:B------:R-:W-:Y:S05]  /*05f0*/  @!P0 BRA `(.L_x_8) ;  /* 0xfffffffc006c8947 */ /* 0x000fea000383ffff */
[----:B------:R-:W-:Y:S05]  /*0600*/  EXIT ;  /* 0x000000000000794d */ /* 0x000fea0003800000 */
.L_x_9:
        /* <DEDUP_REMOVED lines=15> */
.L_x_17:


//--------------------- .text._Z21vectorAddSingleThreadPfS_S_i --------------------------
	.section	.text._Z21vectorAddSingleThreadPfS_S_i,"ax",@progbits
	.align	128
        .global         _Z21vectorAddSingleThreadPfS_S_i
        .type           _Z21vectorAddSingleThreadPfS_S_i,@function
        .size           _Z21vectorAddSingleThreadPfS_S_i,(.L_x_18 - _Z21vectorAddSingleThreadPfS_S_i)
        .other          _Z21vectorAddSingleThreadPfS_S_i,@"STO_CUDA_ENTRY STV_DEFAULT"
_Z21vectorAddSingleThreadPfS_S_i:
.text._Z21vectorAddSingleThreadPfS_S_i:
[----:B------:R-:W-:Y:S01]  /*0000*/  LDC R1, c[0x0][0x37c] ;  /* 0x0000df00ff017b82 */ /* 0x000fe20000000800 */
[----:B------:R-:W0:Y:S07]  /*0010*/  S2R R0, SR_TID.X ;  /* 0x0000000000007919 */ /* 0x000e2e0000002100 */
[----:B------:R-:W0:Y:S08]  /*0020*/  S2UR UR4, SR_CTAID.X ;  /* 0x00000000000479c3 */ /* 0x000e300000002500 */
[----:B------:R-:W1:Y:S01]  /*0030*/  LDC R2, c[0x0][0x398] ;  /* 0x0000e600ff027b82 */ /* 0x000e620000000800 */
[----:B0-----:R-:W-:-:S04]  /*0040*/  LOP3.LUT P0, RZ, R0, UR4, RZ, 0xfc, !PT ;  /* 0x0000000400ff7c12 */ /* 0x001fc8000f80fcff */
[----:B-1----:R-:W-:-:S13]  /*0050*/  ISETP.LT.OR P0, PT, R2, 0x1, P0 ;  /* 0x000000010200780c */ /* 0x002fda0000701670 */
[----:B------:R-:W-:Y:S05]  /*0060*/  @P0 EXIT ;  /* 0x000000000000094d */ /* 0x000fea0003800000 */
[C---:B------:R-:W-:Y:S01]  /*0070*/  ISETP.GE.U32.AND P1, PT, R2.reuse, 0x10, PT ;  /* 0x000000100200780c */ /* 0x040fe20003f26070 */
[----:B------:R-:W0:Y:S01]  /*0080*/  LDCU.64 UR12, c[0x0][0x358] ;  /* 0x00006b00ff0c77ac */ /* 0x000e220008000a00 */
[----:B------:R-:W-:Y:S01]  /*0090*/  LOP3.LUT R12, R2, 0xf, RZ, 0xc0, !PT ;  /* 0x0000000f020c7812 */ /* 0x000fe200078ec0ff */
[----:B------:R-:W-:-:S03]  /*00a0*/  HFMA2 R0, -RZ, RZ, 0, 0 ;  /* 0x00000000ff007431 */ /* 0x000fc600000001ff */
[----:B------:R-:W-:-:S07]  /*00b0*/  ISETP.NE.AND P0, PT, R12, RZ, PT ;  /* 0x000000ff0c00720c */ /* 0x000fce0003f05270 */
[----:B------:R-:W-:Y:S06]  /*00c0*/  @!P1 BRA `(.L_x_10) ;  /* 0x0000000400789947 */ /* 0x000fec0003800000 */
[----:B------:R-:W1:Y:S01]  /*00d0*/  LDCU.128 UR4, c[0x0][0x380] ;  /* 0x00007000ff0477ac */ /* 0x000e620008000c00 */
[----:B------:R-:W-:Y:S01]  /*00e0*/  LOP3.LUT R0, R2, 0x7ffffff0, RZ, 0xc0, !PT ;  /* 0x7ffffff002007812 */ /* 0x000fe200078ec0ff */
[----:B------:R-:W2:Y:S03]  /*00f0*/  LDCU.64 UR10, c[0x0][0x390] ;  /* 0x00007200ff0a77ac */ /* 0x000ea60008000a00 */
[----:B------:R-:W-:Y:S01]  /*0100*/  IADD3 R3, PT, PT, -R0, RZ, RZ ;  /* 0x000000ff00037210 */ /* 0x000fe20007ffe1ff */
[----:B-1----:R-:W-:Y:S02]  /*0110*/  UIADD3 UR8, UP0, UPT, UR4, 0x20, URZ ;  /* 0x0000002004087890 */ /* 0x002fe4000ff1e0ff */
[----:B------:R-:W-:Y:S02]  /*0120*/  UIADD3 UR6, UP1, UPT, UR6, 0x20, URZ ;  /* 0x0000002006067890 */ /* 0x000fe4000ff3e0ff */
[----:B--2---:R-:W-:-:S02]  /*0130*/  UIADD3 UR4, UP2, UPT, UR10, 0x20, URZ ;  /* 0x000000200a047890 */ /* 0x004fc4000ff5e0ff */
[----:B------:R-:W-:Y:S01]  /*0140*/  UIADD3.X UR9, UPT, UPT, URZ, UR5, URZ, UP0, !UPT ;  /* 0x00000005ff097290 */ /* 0x000fe200087fe4ff */
[----:B------:R-:W-:Y:S01]  /*0150*/  MOV R16, UR8 ;  /* 0x0000000800107c02 */ /* 0x000fe20008000f00 */
[----:B------:R-:W-:Y:S01]  /*0160*/  UIADD3.X UR7, UPT, UPT, URZ, UR7, URZ, UP1, !UPT ;  /* 0x00000007ff077290 */ /* 0x000fe20008ffe4ff */
[----:B------:R-:W-:Y:S01]  /*0170*/  IMAD.U32 R11, RZ, RZ, UR6 ;  /* 0x00000006ff0b7e24 */ /* 0x000fe2000f8e00ff */
[----:B------:R-:W-:Y:S01]  /*0180*/  UIADD3.X UR5, UPT, UPT, URZ, UR11, URZ, UP2, !UPT ;  /* 0x0000000bff057290 */ /* 0x000fe200097fe4ff */
[----:B------:R-:W-:Y:S02]  /*0190*/  MOV R10, UR4 ;  /* 0x00000004000a7c02 */ /* 0x000fe40008000f00 */
[----:B------:R-:W-:Y:S02]  /*01a0*/  MOV R5, UR9 ;  /* 0x0000000900057c02 */ /* 0x000fe40008000f00 */
[----:B------:R-:W-:Y:S01]  /*01b0*/  MOV R14, UR7 ;  /* 0x00000007000e7c02 */ /* 0x000fe20008000f00 */
[----:B------:R-:W-:-:S07]  /*01c0*/  IMAD.U32 R13, RZ, RZ, UR5 ;  /* 0x00000005ff0d7e24 */ /* 0x000fce000f8e00ff */
.L_x_11:
[----:B------:R-:W-:Y:S02]  /*01d0*/  MOV R4, R16 ;  /* 0x0000001000047202 */ /* 0x000fe40000000f00 */
[----:B------:R-:W-:Y:S02]  /*01e0*/  MOV R6, R11 ;  /* 0x0000000b00067202 */ /* 0x000fe40000000f00 */
[----:B------:R-:W-:Y:S01]  /*01f0*/  MOV R7, R14 ;  /* 0x0000000e00077202 */ /* 0x000fe20000000f00 */
[----:B0-2---:R-:W2:Y:S04]  /*0200*/  LDG.E R8, desc[UR12][R4.64+-0x20] ;  /* 0xffffe00c04087981 */ /* 0x005ea8000c1e1900 */
[----:B------:R-:W2:Y:S02]  /*0210*/  LDG.E R9, desc[UR12][R6.64+-0x20] ;  /* 0xffffe00c06097981 */ /* 0x000ea4000c1e1900 */
[----:B--2---:R-:W-:Y:S01]  /*0220*/  FADD R11, R8, R9 ;  /* 0x00000009080b7221 */ /* 0x004fe20000000000 */
[----:B------:R-:W-:Y:S01]  /*0230*/  IMAD.MOV.U32 R8, RZ, RZ, R10 ;  /* 0x000000ffff087224 */ /* 0x000fe200078e000a */
[----:B------:R-:W-:-:S05]  /*0240*/  MOV R9, R13 ;  /* 0x0000000d00097202 */ /* 0x000fca0000000f00 */
[----:B------:R0:W-:Y:S04]  /*0250*/  STG.E desc[UR12][R8.64+-0x20], R11 ;  /* 0xffffe00b08007986 */ /* 0x0001e8000c10190c */
[----:B------:R-:W2:Y:S04]  /*0260*/  LDG.E R10, desc[UR12][R4.64+-0x1c] ;  /* 0xffffe40c040a7981 */ /* 0x000ea8000c1e1900 */
[----:B------:R-:W2:Y:S02]  /*0270*/  LDG.E R13, desc[UR12][R6.64+-0x1c] ;  /* 0xffffe40c060d7981 */ /* 0x000ea4000c1e1900 */
[----:B--2---:R-:W-:-:S05]  /*0280*/  FADD R13, R10, R13 ;  /* 0x0000000d0a0d7221 */ /* 0x004fca0000000000 */
[----:B------:R1:W-:Y:S04]  /*0290*/  STG.E desc[UR12][R8.64+-0x1c], R13 ;  /* 0xffffe40d08007986 */ /* 0x0003e8000c10190c */
[----:B------:R-:W2:Y:S04]  /*02a0*/  LDG.E R10, desc[UR12][R4.64+-0x18] ;  /* 0xffffe80c040a7981 */ /* 0x000ea8000c1e1900 */
[----:B------:R-:W2:Y:S02]  /*02b0*/  LDG.E R15, desc[UR12][R6.64+-0x18] ;  /* 0xffffe80c060f7981 */ /* 0x000ea4000c1e1900 */
[----:B--2---:R-:W-:-:S05]  /*02c0*/  FADD R15, R10, R15 ;  /* 0x0000000f0a0f7221 */ /* 0x004fca0000000000 */
[----:B------:R2:W-:Y:S04]  /*02d0*/  STG.E desc[UR12][R8.64+-0x18], R15 ;  /* 0xffffe80f08007986 */ /* 0x0005e8000c10190c */
[----:B------:R-:W3:Y:S04]  /*02e0*/  LDG.E R10, desc[UR12][R4.64+-0x14] ;  /* 0xffffec0c040a7981 */ /* 0x000ee8000c1e1900 */
[----:B------:R-:W3:Y:S02]  /*02f0*/  LDG.E R17, desc[UR12][R6.64+-0x14] ;  /* 0xffffec0c06117981 */ /* 0x000ee4000c1e1900 */
[----:B---3--:R-:W-:-:S05]  /*0300*/  FADD R17, R10, R17 ;  /* 0x000000110a117221 */ /* 0x008fca0000000000 */
[----:B------:R3:W-:Y:S04]  /*0310*/  STG.E desc[UR12][R8.64+-0x14], R17 ;  /* 0xffffec1108007986 */ /* 0x0007e8000c10190c */
[----:B------:R-:W4:Y:S04]  /*0320*/  LDG.E R10, desc[UR12][R4.64+-0x10] ;  /* 0xfffff00c040a7981 */ /* 0x000f28000c1e1900 */
[----:B0-----:R-:W4:Y:S02]  /*0330*/  LDG.E R11, desc[UR12][R6.64+-0x10] ;  /* 0xfffff00c060b7981 */ /* 0x001f24000c1e1900 */
[----:B----4-:R-:W-:-:S05]  /*0340*/  FADD R11, R10, R11 ;  /* 0x0000000b0a0b7221 */ /* 0x010fca0000000000 */
[----:B------:R0:W-:Y:S04]  /*0350*/  STG.E desc[UR12][R8.64+-0x10], R11 ;  /* 0xfffff00b08007986 */ /* 0x0001e8000c10190c */
[----:B------:R-:W4:Y:S04]  /*0360*/  LDG.E R10, desc[UR12][R4.64+-0xc] ;  /* 0xfffff40c040a7981 */ /* 0x000f28000c1e1900 */
[----:B-1----:R-:W4:Y:S02]  /*0370*/  LDG.E R13, desc[UR12][R6.64+-0xc] ;  /* 0xfffff40c060d7981 */ /* 0x002f24000c1e1900 */
[----:B----4-:R-:W-:-:S05]  /*0380*/  FADD R13, R10, R13 ;  /* 0x0000000d0a0d7221 */ /* 0x010fca0000000000 */
[----:B------:R1:W-:Y:S04]  /*0390*/  STG.E desc[UR12][R8.64+-0xc], R13 ;  /* 0xfffff40d08007986 */ /* 0x0003e8000c10190c */
[----:B------:R-:W4:Y:S04]  /*03a0*/  LDG.E R10, desc[UR12][R4.64+-0x8] ;  /* 0xfffff80c040a7981 */ /* 0x000f28000c1e1900 */
[----:B--2---:R-:W4:Y:S02]  /*03b0*/  LDG.E R15, desc[UR12][R6.64+-0x8] ;  /* 0xfffff80c060f7981 */ /* 0x004f24000c1e1900 */
[----:B----4-:R-:W-:-:S05]  /*03c0*/  FADD R15, R10, R15 ;  /* 0x0000000f0a0f7221 */ /* 0x010fca0000000000 */
[----:B------:R2:W-:Y:S04]  /*03d0*/  STG.E desc[UR12][R8.64+-0x8], R15 ;  /* 0xfffff80f08007986 */ /* 0x0005e8000c10190c */
[----:B------:R-:W4:Y:S04]  /*03e0*/  LDG.E R10, desc[UR12][R4.64+-0x4] ;  /* 0xfffffc0c040a7981 */ /* 0x000f28000c1e1900 */
[----:B---3--:R-:W4:Y:S02]  /*03f0*/  LDG.E R17, desc[UR12][R6.64+-0x4] ;  /* 0xfffffc0c06117981 */ /* 0x008f24000c1e1900 */
[----:B----4-:R-:W-:-:S05]  /*0400*/  FADD R17, R10, R17 ;  /* 0x000000110a117221 */ /* 0x010fca0000000000 */
        /* <DEDUP_REMOVED lines=26> */
[----:B--2---:R-:W4:Y:S01]  /*05b0*/  LDG.E R15, desc[UR12][R6.64+0x18] ;  /* 0x0000180c060f7981 */ /* 0x004f22000c1e1900 */
[----:B------:R-:W-:Y:S01]  /*05c0*/  IADD3 R3, PT, PT, R3, 0x10, RZ ;  /* 0x0000001003037810 */ /* 0x000fe20007ffe0ff */
[----:B----4-:R-:W-:-:S05]  /*05d0*/  FADD R15, R10, R15 ;  /* 0x0000000f0a0f7221 */ /* 0x010fca0000000000 */
[----:B------:R2:W-:Y:S04]  /*05e0*/  STG.E desc[UR12][R8.64+0x18], R15 ;  /* 0x0000180f08007986 */ /* 0x0005e8000c10190c */
[----:B------:R4:W5:Y:S04]  /*05f0*/  LDG.E R10, desc[UR12][R4.64+0x1c] ;  /* 0x00001c0c040a7981 */ /* 0x000968000c1e1900 */
[----:B---3--:R-:W5:Y:S01]  /*0600*/  LDG.E R17, desc[UR12][R6.64+0x1c] ;  /* 0x00001c0c06117981 */ /* 0x008f62000c1e1900 */
[----:B------:R-:W-:Y:S02]  /*0610*/  ISETP.NE.AND P1, PT, R3, RZ, PT ;  /* 0x000000ff0300720c */ /* 0x000fe40003f25270 */
[----:B0-----:R-:W-:-:S02]  /*0620*/  IADD3 R11, P3, PT, R6, 0x40, RZ ;  /* 0x00000040060b7810 */ /* 0x001fc40007f7e0ff */
[----:B------:R-:W-:-:S03]  /*0630*/  IADD3 R16, P2, PT, R4, 0x40, RZ ;  /* 0x0000004004107810 */ /* 0x000fc60007f5e0ff */
[----:B------:R-:W-:Y:S01]  /*0640*/  IMAD.X R14, RZ, RZ, R7, P3 ;  /* 0x000000ffff0e7224 */ /* 0x000fe200018e0607 */
[----:B----4-:R-:W-:Y:S01]  /*0650*/  IADD3.X R5, PT, PT, RZ, R5, RZ, P2, !PT ;  /* 0x00000005ff057210 */ /* 0x010fe200017fe4ff */
[----:B-----5:R-:W-:Y:S01]  /*0660*/  FADD R17, R10, R17 ;  /* 0x000000110a117221 */ /* 0x020fe20000000000 */
[----:B------:R-:W-:-:S04]  /*0670*/  IADD3 R10, P4, PT, R8, 0x40, RZ ;  /* 0x00000040080a7810 */ /* 0x000fc80007f9e0ff */
[----:B------:R2:W-:Y:S01]  /*0680*/  STG.E desc[UR12][R8.64+0x1c], R17 ;  /* 0x00001c1108007986 */ /* 0x0005e2000c10190c */
[----:B-1----:R-:W-:Y:S01]  /*0690*/  IADD3.X R13, PT, PT, RZ, R9, RZ, P4, !PT ;  /* 0x00000009ff0d7210 */ /* 0x002fe200027fe4ff */
[----:B------:R-:W-:Y:S07]  /*06a0*/  @P1 BRA `(.L_x_11) ;  /* 0xfffffff800c81947 */ /* 0x000fee000383ffff */
.L_x_10:
[----:B0-----:R-:W-:Y:S05]  /*06b0*/  @!P0 EXIT ;  /* 0x000000000000894d */ /* 0x001fea0003800000 */
[----:B------:R-:W-:Y:S02]  /*06c0*/  ISETP.GE.U32.AND P0, PT, R12, 0x8, PT ;  /* 0x000000080c00780c */ /* 0x000fe40003f06070 */
[----:B------:R-:W-:-:S04]  /*06d0*/  LOP3.LUT R14, R2, 0x7, RZ, 0xc0, !PT ;  /* 0x00000007020e7812 */ /* 0x000fc800078ec0ff */
[----:B------:R-:W-:-:S07]  /*06e0*/  ISETP.NE.AND P1, PT, R14, RZ, PT ;  /* 0x000000ff0e00720c */ /* 0x000fce0003f25270 */
[----:B------:R-:W-:Y:S06]  /*06f0*/  @!P0 BRA `(.L_x_12) ;  /* 0x00000000009c8947 */ /* 0x000fec0003800000 */
[----:B------:R-:W0:Y:S08]  /*0700*/  LDC.64 R4, c[0x0][0x380] ;  /* 0x0000e000ff047b82 */ /* 0x000e300000000a00 */
[----:B------:R-:W1:Y:S08]  /*0710*/  LDC.64 R6, c[0x0][0x388] ;  /* 0x0000e200ff067b82 */ /* 0x000e700000000a00 */
[----:B--2---:R-:W2:Y:S01]  /*0720*/  LDC.64 R8, c[0x0][0x390] ;  /* 0x0000e400ff087b82 */ /* 0x004ea20000000a00 */
[----:B0-----:R-:W-:-:S05]  /*0730*/  IMAD.WIDE.U32 R4, R0, 0x4, R4 ;  /* 0x0000000400047825 */ /* 0x001fca00078e0004 */
[----:B------:R-:W3:Y:S01]  /*0740*/  LDG.E R3, desc[UR12][R4.64] ;  /* 0x0000000c04037981 */ /* 0x000ee2000c1e1900 */
[----:B-1----:R-:W-:-:S05]  /*0750*/  IMAD.WIDE.U32 R6, R0, 0x4, R6 ;  /* 0x0000000400067825 */ /* 0x002fca00078e0006 */
[----:B------:R-:W3:Y:S01]  /*0760*/  LDG.E R10, desc[UR12][R6.64] ;  /* 0x0000000c060a7981 */ /* 0x000ee2000c1e1900 */
[----:B--2---:R-:W-:-:S04]  /*0770*/  IMAD.WIDE.U32 R8, R0, 0x4, R8 ;  /* 0x0000000400087825 */ /* 0x004fc800078e0008 */
[----:B---3--:R-:W-:-:S05]  /*0780*/  FADD R3, R3, R10 ;  /* 0x0000000a03037221 */ /* 0x008fca0000000000 */
        /* <DEDUP_REMOVED lines=13> */
[----:B0-----:R-:W4:Y:S04]  /*0860*/  LDG.E R3, desc[UR12][R4.64+0x10] ;  /* 0x0000100c04037981 */ /* 0x001f28000c1e1900 */
[----:B------:R-:W4:Y:S02]  /*0870*/  LDG.E R10, desc[UR12][R6.64+0x10] ;  /* 0x0000100c060a7981 */ /* 0x000f24000c1e1900 */
        /* <DEDUP_REMOVED lines=10> */
[----:B------:R-:W2:Y:S04]  /*0920*/  LDG.E R10, desc[UR12][R4.64+0x1c] ;  /* 0x00001c0c040a7981 */ /* 0x000ea8000c1e1900 */
[----:B---3--:R-:W2:Y:S01]  /*0930*/  LDG.E R15, desc[UR12][R6.64+0x1c] ;  /* 0x00001c0c060f7981 */ /* 0x008ea2000c1e1900 */
[----:B------:R-:W-:Y:S01]  /*0940*/  IADD3 R0, PT, PT, R0, 0x8, RZ ;  /* 0x0000000800007810 */ /* 0x000fe20007ffe0ff */
[----:B--2---:R-:W-:-:S05]  /*0950*/  FADD R15, R10, R15 ;  /* 0x0000000f0a0f7221 */ /* 0x004fca0000000000 */
[----:B------:R0:W-:Y:S02]  /*0960*/  STG.E desc[UR12][R8.64+0x1c], R15 ;  /* 0x00001c0f08007986 */ /* 0x0001e4000c10190c */
.L_x_12:
[----:B------:R-:W-:Y:S05]  /*0970*/  @!P1 EXIT ;  /* 0x000000000000994d */ /* 0x000fea0003800000 */
[----:B------:R-:W-:Y:S02]  /*0980*/  ISETP.GE.U32.AND P0, PT, R14, 0x4, PT ;  /* 0x000000040e00780c */ /* 0x000fe40003f06070 */
[----:B------:R-:W-:-:S04]  /*0990*/  LOP3.LUT R2, R2, 0x3, RZ, 0xc0, !PT ;  /* 0x0000000302027812 */ /* 0x000fc800078ec0ff */
[----:B------:R-:W-:-:S07]  /*09a0*/  ISETP.NE.AND P1, PT, R2, RZ, PT ;  /* 0x000000ff0200720c */ /* 0x000fce0003f25270 */
[----:B------:R-:W-:Y:S06]  /*09b0*/  @!P0 BRA `(.L_x_13) ;  /* 0x00000000005c8947 */ /* 0x000fec0003800000 */
[----:B------:R-:W1:Y:S08]  /*09c0*/  LDC.64 R4, c[0x0][0x380] ;  /* 0x0000e000ff047b82 */ /* 0x000e700000000a00 */
[----:B------:R-:W3:Y:S08]  /*09d0*/  LDC.64 R6, c[0x0][0x388] ;  /* 0x0000e200ff067b82 */ /* 0x000ef00000000a00 */
[----:B0-2---:R-:W0:Y:S01]  /*09e0*/  LDC.64 R8, c[0x0][0x390] ;  /* 0x0000e400ff087b82 */ /* 0x005e220000000a00 */
[----:B-1----:R-:W-:-:S05]  /*09f0*/  IMAD.WIDE.U32 R4, R0, 0x4, R4 ;  /* 0x0000000400047825 */ /* 0x002fca00078e0004 */
[----:B------:R-:W2:Y:S01]  /*0a00*/  LDG.E R3, desc[UR12][R4.64] ;  /* 0x0000000c04037981 */ /* 0x000ea2000c1e1900 */
[----:B---3--:R-:W-:-:S05]  /*0a10*/  IMAD.WIDE.U32 R6, R0, 0x4, R6 ;  /* 0x0000000400067825 */ /* 0x008fca00078e0006 */
[----:B------:R-:W2:Y:S01]  /*0a20*/  LDG.E R10, desc[UR12][R6.64] ;  /* 0x0000000c060a7981 */ /* 0x000ea2000c1e1900 */
[----:B0-----:R-:W-:-:S04]  /*0a30*/  IMAD.WIDE.U32 R8, R0, 0x4, R8 ;  /* 0x0000000400087825 */ /* 0x001fc800078e0008 */
[----:B--2---:R-:W-:-:S05]  /*0a40*/  FADD R3, R3, R10 ;  /* 0x0000000a03037221 */ /* 0x004fca0000000000 */
        /* <DEDUP_REMOVED lines=9> */
[----:B------:R-:W2:Y:S04]  /*0ae0*/  LDG.E R10, desc[UR12][R4.64+0xc] ;  /* 0x00000c0c040a7981 */ /* 0x000ea8000c1e1900 */
[----:B------:R-:W2:Y:S01]  /*0af0*/  LDG.E R15, desc[UR12][R6.64+0xc] ;  /* 0x00000c0c060f7981 */ /* 0x000ea2000c1e1900 */
[----:B------:R-:W-:Y:S01]  /*0b00*/  IADD3 R0, PT, PT, R0, 0x4, RZ ;  /* 0x0000000400007810 */ /* 0x000fe20007ffe0ff */
[----:B--2---:R-:W-:-:S05]  /*0b10*/  FADD R15, R10, R15 ;  /* 0x0000000f0a0f7221 */ /* 0x004fca0000000000 */
[----:B------:R1:W-:Y:S02]  /*0b20*/  STG.E desc[UR12][R8.64+0xc], R15 ;  /* 0x00000c0f08007986 */ /* 0x0003e4000c10190c */
.L_x_13:
[----:B------:R-:W-:Y:S05]  /*0b30*/  @!P1 EXIT ;  /* 0x000000000000994d */ /* 0x000fea0003800000 */
[----:B------:R-:W3:Y:S08]  /*0b40*/  LDC.64 R4, c[0x0][0x390] ;  /* 0x0000e400ff047b82 */ /* 0x000ef00000000a00 */
[----:B------:R-:W4:Y:S08]  /*0b50*/  LDC.64 R6, c[0x0][0x388] ;  /* 0x0000e200ff067b82 */ /* 0x000f300000000a00 */
[----:B012---:R-:W0:Y:S01]  /*0b60*/  LDC.64 R8, c[0x0][0x380] ;  /* 0x0000e000ff087b82 */ /* 0x007e220000000a00 */
[----:B---3--:R-:W-:-:S04]  /*0b70*/  IMAD.WIDE.U32 R4, R0, 0x4, R4 ;  /* 0x0000000400047825 */ /* 0x008fc800078e0004 */
[----:B------:R-:W-:Y:S01]  /*0b80*/  IMAD.MOV.U32 R10, RZ, RZ, R4 ;  /* 0x000000ffff0a7224 */ /* 0x000fe200078e0004 */
[----:B------:R-:W-:Y:S01]  /*0b90*/  MOV R13, R5 ;  /* 0x00000005000d7202 */ /* 0x000fe20000000f00 */
[----:B----4-:R-:W-:-:S05]  /*0ba0*/  IMAD.WIDE.U32 R6, R0, 0x4, R6 ;  /* 0x0000000400067825 */ /* 0x010fca00078e0006 */
[----:B------:R-:W-:Y:S01]  /*0bb0*/  MOV R11, R7 ;  /* 0x00000007000b7202 */ /* 0x000fe20000000f00 */
[----:B0-----:R-:W-:Y:S01]  /*0bc0*/  IMAD.WIDE.U32 R8, R0, 0x4, R8 ;  /* 0x0000000400087825 */ /* 0x001fe200078e0008 */
[----:B------:R-:W-:-:S07]  /*0bd0*/  IADD3 R0, PT, PT, -R2, RZ, RZ ;  /* 0x000000ff02007210 */ /* 0x000fce0007ffe1ff */
.L_x_14:
[----:B0-----:R-:W-:Y:S01]  /*0be0*/  IMAD.MOV.U32 R2, RZ, RZ, R8 ;  /* 0x000000ffff027224 */ /* 0x001fe200078e0008 */
[----:B------:R-:W-:Y:S02]  /*0bf0*/  MOV R5, R11 ;  /* 0x0000000b00057202 */ /* 0x000fe40000000f00 */
[----:B------:R-:W-:Y:S02]  /*0c00*/  MOV R3, R9 ;  /* 0x0000000900037202 */ /* 0x000fe40000000f00 */
[----:B------:R-:W-:-:S03]  /*0c10*/  MOV R4, R6 ;  /* 0x0000000600047202 */ /* 0x000fc60000000f00 */
[----:B------:R0:W2:Y:S04]  /*0c20*/  LDG.E R2, desc[UR12][R2.64] ;  /* 0x0000000c02027981 */ /* 0x0000a8000c1e1900 */
[----:B------:R-:W2:Y:S01]  /*0c30*/  LDG.E R5, desc[UR12][R4.64] ;  /* 0x0000000c04057981 */ /* 0x000ea2000c1e1900 */
[----:B------:R-:W-:Y:S02]  /*0c40*/  IADD3 R0, PT, PT, R0, 0x1, RZ ;  /* 0x0000000100007810 */ /* 0x000fe40007ffe0ff */
[----:B------:R-:W-:Y:S02]  /*0c50*/  IADD3 R6, P2, PT, R6, 0x4, RZ ;  /* 0x0000000406067810 */ /* 0x000fe40007f5e0ff */
[----:B------:R-:W-:Y:S01]  /*0c60*/  ISETP.NE.AND P0, PT, R0, RZ, PT ;  /* 0x000000ff0000720c */ /* 0x000fe20003f05270 */
[----:B0-----:R-:W-:Y:S01]  /*0c70*/  IMAD.MOV.U32 R3, RZ, RZ, R13 ;  /* 0x000000ffff037224 */ /* 0x001fe200078e000d */
[----:B------:R-:W-:-:S02]  /*0c80*/  IADD3 R8, P3, PT, R8, 0x4, RZ ;  /* 0x0000000408087810 */ /* 0x000fc40007f7e0ff */
[----:B------:R-:W-:Y:S02]  /*0c90*/  IADD3.X R11, PT, PT, RZ, R11, RZ, P2, !PT ;  /* 0x0000000bff0b7210 */ /* 0x000fe400017fe4ff */
[----:B------:R-:W-:Y:S01]  /*0ca0*/  IADD3.X R9, PT, PT, RZ, R9, RZ, P3, !PT ;  /* 0x00000009ff097210 */ /* 0x000fe20001ffe4ff */
[----:B--2---:R-:W-:Y:S01]  /*0cb0*/  FADD R7, R2, R5 ;  /* 0x0000000502077221 */ /* 0x004fe20000000000 */
[----:B------:R-:W-:Y:S02]  /*0cc0*/  MOV R2, R10 ;  /* 0x0000000a00027202 */ /* 0x000fe40000000f00 */
[----:B------:R-:W-:-:S03]  /*0cd0*/  IADD3 R10, P1, PT, R10, 0x4, RZ ;  /* 0x000000040a0a7810 */ /* 0x000fc60007f3e0ff */
[----:B------:R0:W-:Y:S01]  /*0ce0*/  STG.E desc[UR12][R2.64], R7 ;  /* 0x0000000702007986 */ /* 0x0001e2000c10190c */
[----:B------:R-:W-:Y:S01]  /*0cf0*/  IADD3.X R13, PT, PT, RZ, R13, RZ, P1, !PT ;  /* 0x0000000dff0d7210 */ /* 0x000fe20000ffe4ff */
[----:B------:R-:W-:Y:S08]  /*0d00*/  @P0 BRA `(.L_x_14) ;  /* 0xfffffffc00b40947 */ /* 0x000ff0000383ffff */
[----:B------:R-:W-:Y:S05]  /*0d10*/  EXIT ;  /* 0x000000000000794d */ /* 0x000fea0003800000 */
.L_x_15:
        /* <DEDUP_REMOVED lines=14> */
.L_x_18:


//--------------------- .nv.shared.reserved.0     --------------------------
	.section	.nv.shared.reserved.0,"aw",@nobits
	.weak		__nv_reservedSMEM_offset_0_alias
	.size		__nv_reservedSMEM_offset_0_alias, 0, 64
	.other		__nv_reservedSMEM_offset_0_alias,@"STO_CUDA_RESERVED_SHARED STV_DEFAULT"
__nv_reservedSMEM_offset_0_alias:
	.zero		0
	.zero		64


//--------------------- .nv.constant0._Z23vectorAddMultipleBlocksPfS_S_i --------------------------
	.section	.nv.constant0._Z23vectorAddMultipleBlocksPfS_S_i,"a",@progbits
	.sectionflags	@""
	.align	4
.nv.constant0._Z23vectorAddMultipleBlocksPfS_S_i:
	.zero		924


//--------------------- .nv.constant0._Z20vectorAddSingleBlockPfS_S_i --------------------------
	.section	.nv.constant0._Z20vectorAddSingleBlockPfS_S_i,"a",@progbits
	.sectionflags	@""
	.align	4
.nv.constant0._Z20vectorAddSingleBlockPfS_S_i:
	.zero		924


//--------------------- .nv.constant0._Z21vectorAddSingleThreadPfS_S_i --------------------------
	.section	.nv.constant0._Z21vectorAddSingleThreadPfS_S_i,"a",@progbits
	.sectionflags	@""
	.align	4
.nv.constant0._Z21vectorAddSingleThreadPfS_S_i:
	.zero		924


//--------------------- SYMBOLS --------------------------

	.type		.nv.reservedSmem.offset0,@object
	.size		.nv.reservedSmem.offset0,0x4
